	.target	sm_90a

	.elftype	@"ET_EXEC"


//--------------------- .note.nv.tkinfo           --------------------------
	.section	.note.nv.tkinfo,"",@"SHT_NOTE"
	.sectionflags	@"SHF_NOTE_NV_TKINFO"
	.tkinfo
        /*0018*/ 	.word	0x00000002
        /*0030*/ 	.string	""
        /*0030*/ 	.string	"ptxas"
        /*0030*/ 	.string	"Cuda compilation tools, release 13.0, V13.0.88"
        /*0030*/ 	.string	"Build cuda_13.0.r13.0/compiler.36424714_0"
        /*0030*/ 	.string	"-arch sm_90a -m 64 "



//--------------------- .note.nv.cuinfo           --------------------------
	.section	.note.nv.cuinfo,"",@"SHT_NOTE"
	.sectionflags	@"SHF_NOTE_NV_CUINFO"
        /*0018*/ 	.short	0x0002
        /*001a*/ 	.short	0x005a
        /*001c*/ 	.short	0x0082
	.zero		2


//--------------------- .nv.info                  --------------------------
	.section	.nv.info,"",@"SHT_CUDA_INFO"
	.align	4


	//----- nvinfo : EIATTR_REGCOUNT
	.align		4
        /*0000*/ 	.byte	0x04, 0x2f
        /*0002*/ 	.short	(.L_15 - .L_14)
	.align		4
.L_14:
        /*0004*/ 	.word	index@(_ZN7cutlass13device_kernelINS_4gemm6kernel13GemmUniversalIN4cute5tupleIJiiiiEEENS1_10collective13CollectiveMmaINS1_34MainloopSm90TmaGmmaWarpSpecializedILi4ENS5_IJNS4_1CILi4EEENSA_ILi1EEESC_EEENS1_35KernelTmaWarpSpecializedCooperativeEEENS5_IJNSA_ILi128EEESG_NSA_ILi64EEEEEENS_6half_tENS5_IJlSC_lEEESJ_SK_NS4_8TiledMMAINS4_8MMA_AtomIJNS4_4SM904GMMA26MMA_64x128x16_F32F16F16_SSILNSO_5MajorE0ELSQ_0ELNSO_7ScaleInE1ELSR_1EEEEEENS4_6LayoutINS5_IJNSA_ILi2EEESC_SC_EEENS5_IJSC_NSA_ILi0EEESX_EEEEENS5_IJNS4_10UnderscoreES10_S10_EEEEENS4_13SM90_TMA_LOADENS4_14ComposedLayoutINS4_7SwizzleILi3ELi4ELi3EEENS4_18smem_ptr_flag_bitsILi16EEENSU_INS5_IJNSA_ILi8EEESH_EEENS5_IJSH_SC_EEEEEEEvNS4_8identityENS4_23SM90_TMA_LOAD_MULTICASTES1D_vS1E_EENS_8epilogue10collective6detail29Sm90TmaWarpSpecializedAdapterINS1I_15DefaultEpilogueISJ_SK_SK_NS1H_6thread17LinearCombinationISJ_Li1EffLNS1M_9ScaleType4KindE0ELNS_15FloatRoundStyleE2ESJ_EENS1_15EpilogueDefaultEEEEEvvEEEEvNT_6ParamsE)
        /*0008*/ 	.word	0x000000a8


	//----- nvinfo : EIATTR_FRAME_SIZE
	.align		4
.L_15:
        /*000c*/ 	.byte	0x04, 0x11
        /*000e*/ 	.short	(.L_17 - .L_16)
	.align		4
.L_16:
        /*0010*/ 	.word	index@(_ZN7cutlass13device_kernelINS_4gemm6kernel13GemmUniversalIN4cute5tupleIJiiiiEEENS1_10collective13CollectiveMmaINS1_34MainloopSm90TmaGmmaWarpSpecializedILi4ENS5_IJNS4_1CILi4EEENSA_ILi1EEESC_EEENS1_35KernelTmaWarpSpecializedCooperativeEEENS5_IJNSA_ILi128EEESG_NSA_ILi64EEEEEENS_6half_tENS5_IJlSC_lEEESJ_SK_NS4_8TiledMMAINS4_8MMA_AtomIJNS4_4SM904GMMA26MMA_64x128x16_F32F16F16_SSILNSO_5MajorE0ELSQ_0ELNSO_7ScaleInE1ELSR_1EEEEEENS4_6LayoutINS5_IJNSA_ILi2EEESC_SC_EEENS5_IJSC_NSA_ILi0EEESX_EEEEENS5_IJNS4_10UnderscoreES10_S10_EEEEENS4_13SM90_TMA_LOADENS4_14ComposedLayoutINS4_7SwizzleILi3ELi4ELi3EEENS4_18smem_ptr_flag_bitsILi16EEENSU_INS5_IJNSA_ILi8EEESH_EEENS5_IJSH_SC_EEEEEEEvNS4_8identityENS4_23SM90_TMA_LOAD_MULTICASTES1D_vS1E_EENS_8epilogue10collective6detail29Sm90TmaWarpSpecializedAdapterINS1I_15DefaultEpilogueISJ_SK_SK_NS1H_6thread17LinearCombinationISJ_Li1EffLNS1M_9ScaleType4KindE0ELNS_15FloatRoundStyleE2ESJ_EENS1_15EpilogueDefaultEEEEEvvEEEEvNT_6ParamsE)
        /*0014*/ 	.word	0x00000000


	//----- nvinfo : EIATTR_MIN_STACK_SIZE
	.align		4
.L_17:
        /*0018*/ 	.byte	0x04, 0x12
        /*001a*/ 	.short	(.L_19 - .L_18)
	.align		4
.L_18:
        /*001c*/ 	.word	index@(_ZN7cutlass13device_kernelINS_4gemm6kernel13GemmUniversalIN4cute5tupleIJiiiiEEENS1_10collective13CollectiveMmaINS1_34MainloopSm90TmaGmmaWarpSpecializedILi4ENS5_IJNS4_1CILi4EEENSA_ILi1EEESC_EEENS1_35KernelTmaWarpSpecializedCooperativeEEENS5_IJNSA_ILi128EEESG_NSA_ILi64EEEEEENS_6half_tENS5_IJlSC_lEEESJ_SK_NS4_8TiledMMAINS4_8MMA_AtomIJNS4_4SM904GMMA26MMA_64x128x16_F32F16F16_SSILNSO_5MajorE0ELSQ_0ELNSO_7ScaleInE1ELSR_1EEEEEENS4_6LayoutINS5_IJNSA_ILi2EEESC_SC_EEENS5_IJSC_NSA_ILi0EEESX_EEEEENS5_IJNS4_10UnderscoreES10_S10_EEEEENS4_13SM90_TMA_LOADENS4_14ComposedLayoutINS4_7SwizzleILi3ELi4ELi3EEENS4_18smem_ptr_flag_bitsILi16EEENSU_INS5_IJNSA_ILi8EEESH_EEENS5_IJSH_SC_EEEEEEEvNS4_8identityENS4_23SM90_TMA_LOAD_MULTICASTES1D_vS1E_EENS_8epilogue10collective6detail29Sm90TmaWarpSpecializedAdapterINS1I_15DefaultEpilogueISJ_SK_SK_NS1H_6thread17LinearCombinationISJ_Li1EffLNS1M_9ScaleType4KindE0ELNS_15FloatRoundStyleE2ESJ_EENS1_15EpilogueDefaultEEEEEvvEEEEvNT_6ParamsE)
        /*0020*/ 	.word	0x00000000
.L_19:


//--------------------- .nv.compat                --------------------------
	.section	.nv.compat,"",@"SHT_CUDA_COMPAT_INFO"
	.align	4
        /*0000*/ 	.byte	0x02, 0x09, 0x01, 0x00, 0x02, 0x02, 0x04, 0x00, 0x02, 0x05, 0x05, 0x00, 0x03, 0x07, 0x01, 0x01
        /*0010*/ 	.byte	0x02, 0x03, 0x01, 0x00, 0x02, 0x06, 0x01, 0x00, 0x04, 0x0b, 0x08, 0x00, 0x00, 0x00, 0x00, 0x00
        /*0020*/ 	.byte	0x00, 0x00, 0x00, 0x00


//--------------------- .nv.info._ZN7cutlass13device_kernelINS_4gemm6kernel13GemmUniversalIN4cute5tupleIJiiiiEEENS1_10collective13CollectiveMmaINS1_34MainloopSm90TmaGmmaWarpSpecializedILi4ENS5_IJNS4_1CILi4EEENSA_ILi1EEESC_EEENS1_35KernelTmaWarpSpecializedCooperativeEEENS5_IJNSA_ILi128EEESG_NSA_ILi64EEEEEENS_6half_tENS5_IJlSC_lEEESJ_SK_NS4_8TiledMMAINS4_8MMA_AtomIJNS4_4SM904GMMA26MMA_64x128x16_F32F16F16_SSILNSO_5MajorE0ELSQ_0ELNSO_7ScaleInE1ELSR_1EEEEEENS4_6LayoutINS5_IJNSA_ILi2EEESC_SC_EEENS5_IJSC_NSA_ILi0EEESX_EEEEENS5_IJNS4_10UnderscoreES10_S10_EEEEENS4_13SM90_TMA_LOADENS4_14ComposedLayoutINS4_7SwizzleILi3ELi4ELi3EEENS4_18smem_ptr_flag_bitsILi16EEENSU_INS5_IJNSA_ILi8EEESH_EEENS5_IJSH_SC_EEEEEEEvNS4_8identityENS4_23SM90_TMA_LOAD_MULTICASTES1D_vS1E_EENS_8epilogue10collective6detail29Sm90TmaWarpSpecializedAdapterINS1I_15DefaultEpilogueISJ_SK_SK_NS1H_6thread17LinearCombinationISJ_Li1EffLNS1M_9ScaleType4KindE0ELNS_15FloatRoundStyleE2ESJ_EENS1_15EpilogueDefaultEEEEEvvEEEEvNT_6ParamsE --------------------------
	.section	.nv.info._ZN7cutlass13device_kernelINS_4gemm6kernel13GemmUniversalIN4cute5tupleIJiiiiEEENS1_10collective13CollectiveMmaINS1_34MainloopSm90TmaGmmaWarpSpecializedILi4ENS5_IJNS4_1CILi4EEENSA_ILi1EEESC_EEENS1_35KernelTmaWarpSpecializedCooperativeEEENS5_IJNSA_ILi128EEESG_NSA_ILi64EEEEEENS_6half_tENS5_IJlSC_lEEESJ_SK_NS4_8TiledMMAINS4_8MMA_AtomIJNS4_4SM904GMMA26MMA_64x128x16_F32F16F16_SSILNSO_5MajorE0ELSQ_0ELNSO_7ScaleInE1ELSR_1EEEEEENS4_6LayoutINS5_IJNSA_ILi2EEESC_SC_EEENS5_IJSC_NSA_ILi0EEESX_EEEEENS5_IJNS4_10UnderscoreES10_S10_EEEEENS4_13SM90_TMA_LOADENS4_14ComposedLayoutINS4_7SwizzleILi3ELi4ELi3EEENS4_18smem_ptr_flag_bitsILi16EEENSU_INS5_IJNSA_ILi8EEESH_EEENS5_IJSH_SC_EEEEEEEvNS4_8identityENS4_23SM90_TMA_LOAD_MULTICASTES1D_vS1E_EENS_8epilogue10collective6detail29Sm90TmaWarpSpecializedAdapterINS1I_15DefaultEpilogueISJ_SK_SK_NS1H_6thread17LinearCombinationISJ_Li1EffLNS1M_9ScaleType4KindE0ELNS_15FloatRoundStyleE2ESJ_EENS1_15EpilogueDefaultEEEEEvvEEEEvNT_6ParamsE,"",@"SHT_CUDA_INFO"
	.sectionflags	@""
	.align	4


	//----- nvinfo : EIATTR_CUDA_API_VERSION
	.align		4
        /*0000*/ 	.byte	0x04, 0x37
        /*0002*/ 	.short	(.L_21 - .L_20)
.L_20:
        /*0004*/ 	.word	0x00000082


	//----- nvinfo : EIATTR_KPARAM_INFO
	.align		4
.L_21:
        /*0008*/ 	.byte	0x04, 0x17
        /*000a*/ 	.short	(.L_23 - .L_22)
.L_22:
        /*000c*/ 	.word	0x00000000
        /*0010*/ 	.short	0x0000
        /*0012*/ 	.short	0x0070
        /*0014*/ 	.byte	0x00, 0xf0, 0x01, 0x10


	//----- nvinfo : EIATTR_SPARSE_MMA_MASK
	.align		4
.L_23:
        /*0018*/ 	.byte	0x03, 0x50
        /*001a*/ 	.short	0x0000


	//----- nvinfo : EIATTR_MAXREG_COUNT
	.align		4
        /*001c*/ 	.byte	0x03, 0x1b
        /*001e*/ 	.short	0x00a8


	//----- nvinfo : EIATTR_NUM_BARRIERS
	.align		4
        /*0020*/ 	.byte	0x02, 0x4c
        /*0022*/ 	.byte	0x01
	.zero		1


	//----- nvinfo : EIATTR_EXTERNS
	.align		4
        /*0024*/ 	.byte	0x04, 0x0f
        /*0026*/ 	.short	(.L_25 - .L_24)


	//   ....[0]....
	.align		4
.L_24:
        /*0028*/ 	.word	index@(__assertfail)


	//----- nvinfo : EIATTR_MERCURY_ISA_VERSION
	.align		4
.L_25:
        /*002c*/ 	.byte	0x03, 0x5f
        /*002e*/ 	.short	0x0101


	//----- nvinfo : EIATTR_INT_WARP_WIDE_INSTR_OFFSETS
	.align		4
        /*0030*/ 	.byte	0x04, 0x31
        /*0032*/ 	.short	(.L_27 - .L_26)


	//   ....[0]....
.L_26:
        /*0034*/ 	.word	0x000004d0


	//   ....[1]....
        /*0038*/ 	.word	0x000004f0


	//   ....[2]....
        /*003c*/ 	.word	0x00000670


	//   ....[3]....
        /*0040*/ 	.word	0x00001f20


	//----- nvinfo : EIATTR_COOP_GROUP_MASK_REGIDS
	.align		4
.L_27:
        /*0044*/ 	.byte	0x04, 0x29
        /*0046*/ 	.short	(.L_29 - .L_28)


	//   ....[0]....
.L_28:
        /*0048*/ 	.word	0xffffffff


	//   ....[1]....
        /*004c*/ 	.word	0xffffffff


	//   ....[2]....
        /*0050*/ 	.word	0xffffffff


	//   ....[3]....
        /*0054*/ 	.word	0xffffffff


	//   ....[4]....
        /*0058*/ 	.word	0xffffffff


	//   ....[5]....
        /*005c*/ 	.word	0xffffffff


	//----- nvinfo : EIATTR_COOP_GROUP_INSTR_OFFSETS
	.align		4
.L_29:
        /*0060*/ 	.byte	0x04, 0x28
        /*0062*/ 	.short	(.L_31 - .L_30)


	//   ....[0]....
.L_30:
        /*0064*/ 	.word	0x00000060


	//   ....[1]....
        /*0068*/ 	.word	0x00000070


	//   ....[2]....
        /*006c*/ 	.word	0x00000130


	//   ....[3]....
        /*0070*/ 	.word	0x00000300


	//   ....[4]....
        /*0074*/ 	.word	0x00000820


	//   ....[5]....
        /*0078*/ 	.word	0x000014a0


	//----- nvinfo : EIATTR_REG_RECONFIG
	.align		4
.L_31:
        /*007c*/ 	.byte	0x01, 0x54
	.zero		2


	//----- nvinfo : EIATTR_SYSCALL_OFFSETS
	.align		4
        /*0080*/ 	.byte	0x04, 0x46
        /*0082*/ 	.short	(.L_33 - .L_32)


	//   ....[0]....
.L_32:
        /*0084*/ 	.word	0x00001690


	//----- nvinfo : EIATTR_MBARRIER_INSTR_OFFSETS
	.align		4
.L_33:
        /*0088*/ 	.byte	0x04, 0x39
        /*008a*/ 	.short	(.L_35 - .L_34)


	//   ....[0]....
.L_34:
        /*008c*/ 	.word	0x00000250
        /*0090*/ 	.word	0x000000ff
        /*0094*/ 	.word	0x00000000
        /*0098*/ 	.short	0x0100
        /*009a*/ 	.byte	0x08
	.zero		1


	//   ....[1]....
        /*009c*/ 	.word	0x00000260
        /*00a0*/ 	.word	0x000000ff
        /*00a4*/ 	.word	0x00000020
        /*00a8*/ 	.short	0x0100
        /*00aa*/ 	.byte	0x08
	.zero		1


	//   ....[2]....
        /*00ac*/ 	.word	0x00000270
        /*00b0*/ 	.word	0x000000ff
        /*00b4*/ 	.word	0x00000008
        /*00b8*/ 	.short	0x0100
        /*00ba*/ 	.byte	0x08
	.zero		1


	//   ....[3]....
        /*00bc*/ 	.word	0x00000280
        /*00c0*/ 	.word	0x000000ff
        /*00c4*/ 	.word	0x00000028
        /*00c8*/ 	.short	0x0100
        /*00ca*/ 	.byte	0x08
	.zero		1


	//   ....[4]....
        /*00cc*/ 	.word	0x00000290
        /*00d0*/ 	.word	0x000000ff
        /*00d4*/ 	.word	0x00000010
        /*00d8*/ 	.short	0x0100
        /*00da*/ 	.byte	0x08
	.zero		1


	//   ....[5]....
        /*00dc*/ 	.word	0x000002a0
        /*00e0*/ 	.word	0x000000ff
        /*00e4*/ 	.word	0x00000030
        /*00e8*/ 	.short	0x0100
        /*00ea*/ 	.byte	0x08
	.zero		1


	//   ....[6]....
        /*00ec*/ 	.word	0x000002b0
        /*00f0*/ 	.word	0x000000ff
        /*00f4*/ 	.word	0x00000018
        /*00f8*/ 	.short	0x0100
        /*00fa*/ 	.byte	0x08
	.zero		1


	//   ....[7]....
        /*00fc*/ 	.word	0x000002c0
        /*0100*/ 	.word	0x000000ff
        /*0104*/ 	.word	0x00000038
        /*0108*/ 	.short	0x0100
        /*010a*/ 	.byte	0x08
	.zero		1


	//   ....[8]....
        /*010c*/ 	.word	0x00000700
        /*0110*/ 	.word	0x000000ff
        /*0114*/ 	.word	0x00000050
        /*0118*/ 	.short	0x0100
        /*011a*/ 	.byte	0x06
	.zero		1


	//   ....[9]....
        /*011c*/ 	.word	0x000007a0
        /*0120*/ 	.word	0x000000ff
        /*0124*/ 	.word	0x00000058
        /*0128*/ 	.short	0x0100
        /*012a*/ 	.byte	0x06
	.zero		1


	//   ....[10]....
        /*012c*/ 	.word	0x00001750
        /*0130*/ 	.word	0x00000003
        /*0134*/ 	.word	0x00000000
        /*0138*/ 	.short	0x010a
        /*013a*/ 	.byte	0x3f
	.zero		1


	//   ....[11]....
        /*013c*/ 	.word	0x000017b0
        /*0140*/ 	.word	0x00000003
        /*0144*/ 	.word	0x00000000
        /*0148*/ 	.short	0x010a
        /*014a*/ 	.byte	0x3f
	.zero		1


	//   ....[12]....
        /*014c*/ 	.word	0x00001b30
        /*0150*/ 	.word	0x00000005
        /*0154*/ 	.word	0x00000000
        /*0158*/ 	.short	0x010a
        /*015a*/ 	.byte	0x3f
	.zero		1


	//   ....[13]....
        /*015c*/ 	.word	0x00001b70
        /*0160*/ 	.word	0x00000005
        /*0164*/ 	.word	0x00000000
        /*0168*/ 	.short	0x010a
        /*016a*/ 	.byte	0x3f
	.zero		1


	//   ....[14]....
        /*016c*/ 	.word	0x00001dd0
        /*0170*/ 	.word	0x00000004
        /*0174*/ 	.word	0x00000000
        /*0178*/ 	.short	0x0101
        /*017a*/ 	.byte	0x3f
	.zero		1


	//   ....[15]....
        /*017c*/ 	.word	0x00001f90
        /*0180*/ 	.word	0x00000000
        /*0184*/ 	.word	0x00000000
        /*0188*/ 	.short	0x0101
        /*018a*/ 	.byte	0x3f
	.zero		1


	//   ....[16]....
        /*018c*/ 	.word	0x000070b0
        /*0190*/ 	.word	0x00000017
        /*0194*/ 	.word	0x00000020
        /*0198*/ 	.short	0x010a
        /*019a*/ 	.byte	0x3f
	.zero		1


	//   ....[17]....
        /*019c*/ 	.word	0x00007470
        /*01a0*/ 	.word	0x00000005
        /*01a4*/ 	.word	0x00000058
        /*01a8*/ 	.short	0x0101
        /*01aa*/ 	.byte	0x3f
	.zero		1


	//   ....[18]....
        /*01ac*/ 	.word	0x00007b90
        /*01b0*/ 	.word	0x00000007
        /*01b4*/ 	.word	0x00000000
        /*01b8*/ 	.short	0x010a
        /*01ba*/ 	.byte	0x3f
	.zero		1


	//   ....[19]....
        /*01bc*/ 	.word	0x00007c10
        /*01c0*/ 	.word	0x00000006
        /*01c4*/ 	.word	0x00000000
        /*01c8*/ 	.short	0x010a
        /*01ca*/ 	.byte	0x3f
	.zero		1


	//   ....[20]....
        /*01cc*/ 	.word	0x00007ca0
        /*01d0*/ 	.word	0x00000007
        /*01d4*/ 	.word	0x00000000
        /*01d8*/ 	.short	0x010a
        /*01da*/ 	.byte	0x3f
	.zero		1


	//   ....[21]....
        /*01dc*/ 	.word	0x00007d30
        /*01e0*/ 	.word	0x00000005
        /*01e4*/ 	.word	0x00000000
        /*01e8*/ 	.short	0x010a
        /*01ea*/ 	.byte	0x3f
	.zero		1


	//   ....[22]....
        /*01ec*/ 	.word	0x00007d90
        /*01f0*/ 	.word	0x00000003
        /*01f4*/ 	.word	0x00000000
        /*01f8*/ 	.short	0x010a
        /*01fa*/ 	.byte	0x3f
	.zero		1


	//   ....[23]....
        /*01fc*/ 	.word	0x00007de0
        /*0200*/ 	.word	0x00000005
        /*0204*/ 	.word	0x00000000
        /*0208*/ 	.short	0x010a
        /*020a*/ 	.byte	0x3f
	.zero		1


	//   ....[24]....
        /*020c*/ 	.word	0x00007eb0
        /*0210*/ 	.word	0x00000017
        /*0214*/ 	.word	0x00000020
        /*0218*/ 	.short	0x010a
        /*021a*/ 	.byte	0x3f
	.zero		1


	//   ....[25]....
        /*021c*/ 	.word	0x00007f80
        /*0220*/ 	.word	0x00000007
        /*0224*/ 	.word	0x00000000
        /*0228*/ 	.short	0x010a
        /*022a*/ 	.byte	0x3f
	.zero		1


	//   ....[26]....
        /*022c*/ 	.word	0x00007fd0
        /*0230*/ 	.word	0x00000006
        /*0234*/ 	.word	0x00000000
        /*0238*/ 	.short	0x010a
        /*023a*/ 	.byte	0x3f
	.zero		1


	//   ....[27]....
        /*023c*/ 	.word	0x00008020
        /*0240*/ 	.word	0x00000007
        /*0244*/ 	.word	0x00000000
        /*0248*/ 	.short	0x010a
        /*024a*/ 	.byte	0x3f
	.zero		1


	//----- nvinfo : EIATTR_NUM_MBARRIERS
	.align		4
.L_35:
        /*024c*/ 	.byte	0x03, 0x38
        /*024e*/ 	.short	0x000a


	//----- nvinfo : EIATTR_EXIT_INSTR_OFFSETS
	.align		4
        /*0250*/ 	.byte	0x04, 0x1c
        /*0252*/ 	.short	(.L_37 - .L_36)


	//   ....[0]....
.L_36:
        /*0254*/ 	.word	0x000009f0


	//   ....[1]....
        /*0258*/ 	.word	0x00001200


	//   ....[2]....
        /*025c*/ 	.word	0x00006830


	//   ....[3]....
        /*0260*/ 	.word	0x00006d90


	//   ....[4]....
        /*0264*/ 	.word	0x00007d80


	//----- nvinfo : EIATTR_MAX_THREADS
	.align		4
.L_37:
        /*0268*/ 	.byte	0x04, 0x05
        /*026a*/ 	.short	(.L_39 - .L_38)
.L_38:
        /*026c*/ 	.word	0x00000180
        /*0270*/ 	.word	0x00000001
        /*0274*/ 	.word	0x00000001


	//----- nvinfo : EIATTR_CRS_STACK_SIZE
	.align		4
.L_39:
        /*0278*/ 	.byte	0x04, 0x1e
        /*027a*/ 	.short	(.L_41 - .L_40)
.L_40:
        /*027c*/ 	.word	0x00000000


	//----- nvinfo : EIATTR_CBANK_PARAM_SIZE
	.align		4
.L_41:
        /*0280*/ 	.byte	0x03, 0x19
        /*0282*/ 	.short	0x0470


	//----- nvinfo : EIATTR_PARAM_CBANK
	.align		4
        /*0284*/ 	.byte	0x04, 0x0a
        /*0286*/ 	.short	(.L_43 - .L_42)
	.align		4
.L_42:
        /*0288*/ 	.word	index@(.nv.constant0._ZN7cutlass13device_kernelINS_4gemm6kernel13GemmUniversalIN4cute5tupleIJiiiiEEENS1_10collective13CollectiveMmaINS1_34MainloopSm90TmaGmmaWarpSpecializedILi4ENS5_IJNS4_1CILi4EEENSA_ILi1EEESC_EEENS1_35KernelTmaWarpSpecializedCooperativeEEENS5_IJNSA_ILi128EEESG_NSA_ILi64EEEEEENS_6half_tENS5_IJlSC_lEEESJ_SK_NS4_8TiledMMAINS4_8MMA_AtomIJNS4_4SM904GMMA26MMA_64x128x16_F32F16F16_SSILNSO_5MajorE0ELSQ_0ELNSO_7ScaleInE1ELSR_1EEEEEENS4_6LayoutINS5_IJNSA_ILi2EEESC_SC_EEENS5_IJSC_NSA_ILi0EEESX_EEEEENS5_IJNS4_10UnderscoreES10_S10_EEEEENS4_13SM90_TMA_LOADENS4_14ComposedLayoutINS4_7SwizzleILi3ELi4ELi3EEENS4_18smem_ptr_flag_bitsILi16EEENSU_INS5_IJNSA_ILi8EEESH_EEENS5_IJSH_SC_EEEEEEEvNS4_8identityENS4_23SM90_TMA_LOAD_MULTICASTES1D_vS1E_EENS_8epilogue10collective6detail29Sm90TmaWarpSpecializedAdapterINS1I_15DefaultEpilogueISJ_SK_SK_NS1H_6thread17LinearCombinationISJ_Li1EffLNS1M_9ScaleType4KindE0ELNS_15FloatRoundStyleE2ESJ_EENS1_15EpilogueDefaultEEEEEvvEEEEvNT_6ParamsE)
        /*028c*/ 	.short	0x0210
        /*028e*/ 	.short	0x0470


	//----- nvinfo : EIATTR_SW_WAR
	.align		4
.L_43:
        /*0290*/ 	.byte	0x04, 0x36
        /*0292*/ 	.short	(.L_45 - .L_44)
.L_44:
        /*0294*/ 	.word	0x00000008
.L_45:


//--------------------- .nv.callgraph             --------------------------
	.section	.nv.callgraph,"",@"SHT_CUDA_CALLGRAPH"
	.align	4
	.sectionentsize	8
	.align		4
        /*0000*/ 	.word	0x00000000
	.align		4
        /*0004*/ 	.word	0xffffffff
	.align		4
        /*0008*/ 	.word	index@(_ZN7cutlass13device_kernelINS_4gemm6kernel13GemmUniversalIN4cute5tupleIJiiiiEEENS1_10collective13CollectiveMmaINS1_34MainloopSm90TmaGmmaWarpSpecializedILi4ENS5_IJNS4_1CILi4EEENSA_ILi1EEESC_EEENS1_35KernelTmaWarpSpecializedCooperativeEEENS5_IJNSA_ILi128EEESG_NSA_ILi64EEEEEENS_6half_tENS5_IJlSC_lEEESJ_SK_NS4_8TiledMMAINS4_8MMA_AtomIJNS4_4SM904GMMA26MMA_64x128x16_F32F16F16_SSILNSO_5MajorE0ELSQ_0ELNSO_7ScaleInE1ELSR_1EEEEEENS4_6LayoutINS5_IJNSA_ILi2EEESC_SC_EEENS5_IJSC_NSA_ILi0EEESX_EEEEENS5_IJNS4_10UnderscoreES10_S10_EEEEENS4_13SM90_TMA_LOADENS4_14ComposedLayoutINS4_7SwizzleILi3ELi4ELi3EEENS4_18smem_ptr_flag_bitsILi16EEENSU_INS5_IJNSA_ILi8EEESH_EEENS5_IJSH_SC_EEEEEEEvNS4_8identityENS4_23SM90_TMA_LOAD_MULTICASTES1D_vS1E_EENS_8epilogue10collective6detail29Sm90TmaWarpSpecializedAdapterINS1I_15DefaultEpilogueISJ_SK_SK_NS1H_6thread17LinearCombinationISJ_Li1EffLNS1M_9ScaleType4KindE0ELNS_15FloatRoundStyleE2ESJ_EENS1_15EpilogueDefaultEEEEEvvEEEEvNT_6ParamsE)
	.align		4
        /*000c*/ 	.word	index@(__assertfail)
	.align		4
        /*0010*/ 	.word	0x00000000
	.align		4
        /*0014*/ 	.word	0xfffffffe
	.align		4
        /*0018*/ 	.word	0x00000000
	.align		4
        /*001c*/ 	.word	0xfffffffd
	.align		4
        /*0020*/ 	.word	0x00000000
	.align		4
        /*0024*/ 	.word	0xfffffffc


//--------------------- .nv.constant4             --------------------------
	.section	.nv.constant4,"a",@progbits
	.align	8
	.align		8
.nv.constant4:
        /*0000*/ 	.dword	__assertfail
	.align		8
        /*0008*/ 	.dword	__unnamed_1
	.align		8
        /*0010*/ 	.dword	_ZN40_INTERNAL_8e91f9a2_4_k_cu_84a4db09_201914cuda3std3__45__cpo5beginE
	.align		8
        /*0018*/ 	.dword	_ZN40_INTERNAL_8e91f9a2_4_k_cu_84a4db09_201914cuda3std3__45__cpo3endE
	.align		8
        /*0020*/ 	.dword	_ZN40_INTERNAL_8e91f9a2_4_k_cu_84a4db09_201914cuda3std3__45__cpo6cbeginE
	.align		8
        /*0028*/ 	.dword	_ZN40_INTERNAL_8e91f9a2_4_k_cu_84a4db09_201914cuda3std3__45__cpo4cendE
	.align		8
        /*0030*/ 	.dword	_ZN40_INTERNAL_8e91f9a2_4_k_cu_84a4db09_201914cuda3std3__442_GLOBAL__N__8e91f9a2_4_k_cu_84a4db09_201916ignoreE
	.align		8
        /*0038*/ 	.dword	_ZN40_INTERNAL_8e91f9a2_4_k_cu_84a4db09_201914cuda3std3__419piecewise_constructE
	.align		8
        /*0040*/ 	.dword	_ZN40_INTERNAL_8e91f9a2_4_k_cu_84a4db09_201914cuda3std3__48in_placeE
	.align		8
        /*0048*/ 	.dword	_ZN40_INTERNAL_8e91f9a2_4_k_cu_84a4db09_201914cuda3std6ranges3__45__cpo4swapE
	.align		8
        /*0050*/ 	.dword	_ZN40_INTERNAL_8e91f9a2_4_k_cu_84a4db09_201914cuda3std6ranges3__45__cpo9iter_moveE
	.align		8
        /*0058*/ 	.dword	_ZN40_INTERNAL_8e91f9a2_4_k_cu_84a4db09_201914cute7productE
	.align		8
        /*0060*/ 	.dword	_ZN40_INTERNAL_8e91f9a2_4_k_cu_84a4db09_201914cute1_E
	.align		8
        /*0068*/ 	.dword	$str$22
	.align		8
        /*0070*/ 	.dword	$str$23


//--------------------- .text._ZN7cutlass13device_kernelINS_4gemm6kernel13GemmUniversalIN4cute5tupleIJiiiiEEENS1_10collective13CollectiveMmaINS1_34MainloopSm90TmaGmmaWarpSpecializedILi4ENS5_IJNS4_1CILi4EEENSA_ILi1EEESC_EEENS1_35KernelTmaWarpSpecializedCooperativeEEENS5_IJNSA_ILi128EEESG_NSA_ILi64EEEEEENS_6half_tENS5_IJlSC_lEEESJ_SK_NS4_8TiledMMAINS4_8MMA_AtomIJNS4_4SM904GMMA26MMA_64x128x16_F32F16F16_SSILNSO_5MajorE0ELSQ_0ELNSO_7ScaleInE1ELSR_1EEEEEENS4_6LayoutINS5_IJNSA_ILi2EEESC_SC_EEENS5_IJSC_NSA_ILi0EEESX_EEEEENS5_IJNS4_10UnderscoreES10_S10_EEEEENS4_13SM90_TMA_LOADENS4_14ComposedLayoutINS4_7SwizzleILi3ELi4ELi3EEENS4_18smem_ptr_flag_bitsILi16EEENSU_INS5_IJNSA_ILi8EEESH_EEENS5_IJSH_SC_EEEEEEEvNS4_8identityENS4_23SM90_TMA_LOAD_MULTICASTES1D_vS1E_EENS_8epilogue10collective6detail29Sm90TmaWarpSpecializedAdapterINS1I_15DefaultEpilogueISJ_SK_SK_NS1H_6thread17LinearCombinationISJ_Li1EffLNS1M_9ScaleType4KindE0ELNS_15FloatRoundStyleE2ESJ_EENS1_15EpilogueDefaultEEEEEvvEEEEvNT_6ParamsE --------------------------
	.section	.text._ZN7cutlass13device_kernelINS_4gemm6kernel13GemmUniversalIN4cute5tupleIJiiiiEEENS1_10collective13CollectiveMmaINS1_34MainloopSm90TmaGmmaWarpSpecializedILi4ENS5_IJNS4_1CILi4EEENSA_ILi1EEESC_EEENS1_35KernelTmaWarpSpecializedCooperativeEEENS5_IJNSA_ILi128EEESG_NSA_ILi64EEEEEENS_6half_tENS5_IJlSC_lEEESJ_SK_NS4_8TiledMMAINS4_8MMA_AtomIJNS4_4SM904GMMA26MMA_64x128x16_F32F16F16_SSILNSO_5MajorE0ELSQ_0ELNSO_7ScaleInE1ELSR_1EEEEEENS4_6LayoutINS5_IJNSA_ILi2EEESC_SC_EEENS5_IJSC_NSA_ILi0EEESX_EEEEENS5_IJNS4_10UnderscoreES10_S10_EEEEENS4_13SM90_TMA_LOADENS4_14ComposedLayoutINS4_7SwizzleILi3ELi4ELi3EEENS4_18smem_ptr_flag_bitsILi16EEENSU_INS5_IJNSA_ILi8EEESH_EEENS5_IJSH_SC_EEEEEEEvNS4_8identityENS4_23SM90_TMA_LOAD_MULTICASTES1D_vS1E_EENS_8epilogue10collective6detail29Sm90TmaWarpSpecializedAdapterINS1I_15DefaultEpilogueISJ_SK_SK_NS1H_6thread17LinearCombinationISJ_Li1EffLNS1M_9ScaleType4KindE0ELNS_15FloatRoundStyleE2ESJ_EENS1_15EpilogueDefaultEEEEEvvEEEEvNT_6ParamsE,"ax",@progbits
	.align	128
.text._ZN7cutlass13device_kernelINS_4gemm6kernel13GemmUniversalIN4cute5tupleIJiiiiEEENS1_10collective13CollectiveMmaINS1_34MainloopSm90TmaGmmaWarpSpecializedILi4ENS5_IJNS4_1CILi4EEENSA_ILi1EEESC_EEENS1_35KernelTmaWarpSpecializedCooperativeEEENS5_IJNSA_ILi128EEESG_NSA_ILi64EEEEEENS_6half_tENS5_IJlSC_lEEESJ_SK_NS4_8TiledMMAINS4_8MMA_AtomIJNS4_4SM904GMMA26MMA_64x128x16_F32F16F16_SSILNSO_5MajorE0ELSQ_0ELNSO_7ScaleInE1ELSR_1EEEEEENS4_6LayoutINS5_IJNSA_ILi2EEESC_SC_EEENS5_IJSC_NSA_ILi0EEESX_EEEEENS5_IJNS4_10UnderscoreES10_S10_EEEEENS4_13SM90_TMA_LOADENS4_14ComposedLayoutINS4_7SwizzleILi3ELi4ELi3EEENS4_18smem_ptr_flag_bitsILi16EEENSU_INS5_IJNSA_ILi8EEESH_EEENS5_IJSH_SC_EEEEEEEvNS4_8identityENS4_23SM90_TMA_LOAD_MULTICASTES1D_vS1E_EENS_8epilogue10collective6detail29Sm90TmaWarpSpecializedAdapterINS1I_15DefaultEpilogueISJ_SK_SK_NS1H_6thread17LinearCombinationISJ_Li1EffLNS1M_9ScaleType4KindE0ELNS_15FloatRoundStyleE2ESJ_EENS1_15EpilogueDefaultEEEEEvvEEEEvNT_6ParamsE:
        .type           _ZN7cutlass13device_kernelINS_4gemm6kernel13GemmUniversalIN4cute5tupleIJiiiiEEENS1_10collective13CollectiveMmaINS1_34MainloopSm90TmaGmmaWarpSpecializedILi4ENS5_IJNS4_1CILi4EEENSA_ILi1EEESC_EEENS1_35KernelTmaWarpSpecializedCooperativeEEENS5_IJNSA_ILi128EEESG_NSA_ILi64EEEEEENS_6half_tENS5_IJlSC_lEEESJ_SK_NS4_8TiledMMAINS4_8MMA_AtomIJNS4_4SM904GMMA26MMA_64x128x16_F32F16F16_SSILNSO_5MajorE0ELSQ_0ELNSO_7ScaleInE1ELSR_1EEEEEENS4_6LayoutINS5_IJNSA_ILi2EEESC_SC_EEENS5_IJSC_NSA_ILi0EEESX_EEEEENS5_IJNS4_10UnderscoreES10_S10_EEEEENS4_13SM90_TMA_LOADENS4_14ComposedLayoutINS4_7SwizzleILi3ELi4ELi3EEENS4_18smem_ptr_flag_bitsILi16EEENSU_INS5_IJNSA_ILi8EEESH_EEENS5_IJSH_SC_EEEEEEEvNS4_8identityENS4_23SM90_TMA_LOAD_MULTICASTES1D_vS1E_EENS_8epilogue10collective6detail29Sm90TmaWarpSpecializedAdapterINS1I_15DefaultEpilogueISJ_SK_SK_NS1H_6thread17LinearCombinationISJ_Li1EffLNS1M_9ScaleType4KindE0ELNS_15FloatRoundStyleE2ESJ_EENS1_15EpilogueDefaultEEEEEvvEEEEvNT_6ParamsE,@function
        .size           _ZN7cutlass13device_kernelINS_4gemm6kernel13GemmUniversalIN4cute5tupleIJiiiiEEENS1_10collective13CollectiveMmaINS1_34MainloopSm90TmaGmmaWarpSpecializedILi4ENS5_IJNS4_1CILi4EEENSA_ILi1EEESC_EEENS1_35KernelTmaWarpSpecializedCooperativeEEENS5_IJNSA_ILi128EEESG_NSA_ILi64EEEEEENS_6half_tENS5_IJlSC_lEEESJ_SK_NS4_8TiledMMAINS4_8MMA_AtomIJNS4_4SM904GMMA26MMA_64x128x16_F32F16F16_SSILNSO_5MajorE0ELSQ_0ELNSO_7ScaleInE1ELSR_1EEEEEENS4_6LayoutINS5_IJNSA_ILi2EEESC_SC_EEENS5_IJSC_NSA_ILi0EEESX_EEEEENS5_IJNS4_10UnderscoreES10_S10_EEEEENS4_13SM90_TMA_LOADENS4_14ComposedLayoutINS4_7SwizzleILi3ELi4ELi3EEENS4_18smem_ptr_flag_bitsILi16EEENSU_INS5_IJNSA_ILi8EEESH_EEENS5_IJSH_SC_EEEEEEEvNS4_8identityENS4_23SM90_TMA_LOAD_MULTICASTES1D_vS1E_EENS_8epilogue10collective6detail29Sm90TmaWarpSpecializedAdapterINS1I_15DefaultEpilogueISJ_SK_SK_NS1H_6thread17LinearCombinationISJ_Li1EffLNS1M_9ScaleType4KindE0ELNS_15FloatRoundStyleE2ESJ_EENS1_15EpilogueDefaultEEEEEvvEEEEvNT_6ParamsE,(.L_x_197 - _ZN7cutlass13device_kernelINS_4gemm6kernel13GemmUniversalIN4cute5tupleIJiiiiEEENS1_10collective13CollectiveMmaINS1_34MainloopSm90TmaGmmaWarpSpecializedILi4ENS5_IJNS4_1CILi4EEENSA_ILi1EEESC_EEENS1_35KernelTmaWarpSpecializedCooperativeEEENS5_IJNSA_ILi128EEESG_NSA_ILi64EEEEEENS_6half_tENS5_IJlSC_lEEESJ_SK_NS4_8TiledMMAINS4_8MMA_AtomIJNS4_4SM904GMMA26MMA_64x128x16_F32F16F16_SSILNSO_5MajorE0ELSQ_0ELNSO_7ScaleInE1ELSR_1EEEEEENS4_6LayoutINS5_IJNSA_ILi2EEESC_SC_EEENS5_IJSC_NSA_ILi0EEESX_EEEEENS5_IJNS4_10UnderscoreES10_S10_EEEEENS4_13SM90_TMA_LOADENS4_14ComposedLayoutINS4_7SwizzleILi3ELi4ELi3EEENS4_18smem_ptr_flag_bitsILi16EEENSU_INS5_IJNSA_ILi8EEESH_EEENS5_IJSH_SC_EEEEEEEvNS4_8identityENS4_23SM90_TMA_LOAD_MULTICASTES1D_vS1E_EENS_8epilogue10collective6detail29Sm90TmaWarpSpecializedAdapterINS1I_15DefaultEpilogueISJ_SK_SK_NS1H_6thread17LinearCombinationISJ_Li1EffLNS1M_9ScaleType4KindE0ELNS_15FloatRoundStyleE2ESJ_EENS1_15EpilogueDefaultEEEEEvvEEEEvNT_6ParamsE)
        .other          _ZN7cutlass13device_kernelINS_4gemm6kernel13GemmUniversalIN4cute5tupleIJiiiiEEENS1_10collective13CollectiveMmaINS1_34MainloopSm90TmaGmmaWarpSpecializedILi4ENS5_IJNS4_1CILi4EEENSA_ILi1EEESC_EEENS1_35KernelTmaWarpSpecializedCooperativeEEENS5_IJNSA_ILi128EEESG_NSA_ILi64EEEEEENS_6half_tENS5_IJlSC_lEEESJ_SK_NS4_8TiledMMAINS4_8MMA_AtomIJNS4_4SM904GMMA26MMA_64x128x16_F32F16F16_SSILNSO_5MajorE0ELSQ_0ELNSO_7ScaleInE1ELSR_1EEEEEENS4_6LayoutINS5_IJNSA_ILi2EEESC_SC_EEENS5_IJSC_NSA_ILi0EEESX_EEEEENS5_IJNS4_10UnderscoreES10_S10_EEEEENS4_13SM90_TMA_LOADENS4_14ComposedLayoutINS4_7SwizzleILi3ELi4ELi3EEENS4_18smem_ptr_flag_bitsILi16EEENSU_INS5_IJNSA_ILi8EEESH_EEENS5_IJSH_SC_EEEEEEEvNS4_8identityENS4_23SM90_TMA_LOAD_MULTICASTES1D_vS1E_EENS_8epilogue10collective6detail29Sm90TmaWarpSpecializedAdapterINS1I_15DefaultEpilogueISJ_SK_SK_NS1H_6thread17LinearCombinationISJ_Li1EffLNS1M_9ScaleType4KindE0ELNS_15FloatRoundStyleE2ESJ_EENS1_15EpilogueDefaultEEEEEvvEEEEvNT_6ParamsE,@"STO_CUDA_ENTRY STV_DEFAULT"
_ZN7cutlass13device_kernelINS_4gemm6kernel13GemmUniversalIN4cute5tupleIJiiiiEEENS1_10collective13CollectiveMmaINS1_34MainloopSm90TmaGmmaWarpSpecializedILi4ENS5_IJNS4_1CILi4EEENSA_ILi1EEESC_EEENS1_35KernelTmaWarpSpecializedCooperativeEEENS5_IJNSA_ILi128EEESG_NSA_ILi64EEEEEENS_6half_tENS5_IJlSC_lEEESJ_SK_NS4_8TiledMMAINS4_8MMA_AtomIJNS4_4SM904GMMA26MMA_64x128x16_F32F16F16_SSILNSO_5MajorE0ELSQ_0ELNSO_7ScaleInE1ELSR_1EEEEEENS4_6LayoutINS5_IJNSA_ILi2EEESC_SC_EEENS5_IJSC_NSA_ILi0EEESX_EEEEENS5_IJNS4_10UnderscoreES10_S10_EEEEENS4_13SM90_TMA_LOADENS4_14ComposedLayoutINS4_7SwizzleILi3ELi4ELi3EEENS4_18smem_ptr_flag_bitsILi16EEENSU_INS5_IJNSA_ILi8EEESH_EEENS5_IJSH_SC_EEEEEEEvNS4_8identityENS4_23SM90_TMA_LOAD_MULTICASTES1D_vS1E_EENS_8epilogue10collective6detail29Sm90TmaWarpSpecializedAdapterINS1I_15DefaultEpilogueISJ_SK_SK_NS1H_6thread17LinearCombinationISJ_Li1EffLNS1M_9ScaleType4KindE0ELNS_15FloatRoundStyleE2ESJ_EENS1_15EpilogueDefaultEEEEEvvEEEEvNT_6ParamsE:
[----:B------:R-:W0:Y:S01]  /*0000*/  LDC R1, c[0x0][0x28] ;  /* 0x00000a00ff017b82 */ /* 0x000e220000000800 */
[----:B------:R-:W1:Y:S01]  /*0010*/  S2R R95, SR_TID.X ;  /* 0x00000000005f7919 */ /* 0x000e620000002100 */
[----:B------:R-:W-:Y:S01]  /*0020*/  ELECT P0, URZ, PT ;  /* 0x00000000003f782f */ /* 0x000fe20003800000 */
[----:B------:R-:W-:Y:S01]  /*0030*/  BSSY B0, `(.L_x_0) ;  /* 0x000000f000007945 */ /* 0x000fe20003800000 */
[--C-:B-1----:R-:W-:Y:S02]  /*0040*/  SHF.R.U32.HI R0, RZ, 0x5, R95.reuse ;  /* 0x00000005ff007819 */ /* 0x102fe4000001165f */
[----:B------:R-:W-:-:S03]  /*0050*/  SHF.R.U32.HI R6, RZ, 0x7, R95 ;  /* 0x00000007ff067819 */ /* 0x000fc6000001165f */
[----:B------:R-:W1:Y:S04]  /*0060*/  SHFL.IDX PT, R3, R0, RZ, 0x1f ;  /* 0x00001fff00037589 */ /* 0x000e6800000e0000 */
[----:B------:R2:W3:Y:S01]  /*0070*/  SHFL.IDX PT, R2, R6, RZ, 0x1f ;  /* 0x00001fff06027589 */ /* 0x0004e200000e0000 */
[----:B-1----:R-:W-:-:S13]  /*0080*/  ISETP.NE.OR P0, PT, R3, RZ, !P0 ;  /* 0x000000ff0300720c */ /* 0x002fda0004705670 */
[----:B0-23--:R-:W-:Y:S05]  /*0090*/  @P0 BRA `(.L_x_1) ;  /* 0x0000000000200947 */ /* 0x00dfea0003800000 */
[----:B------:R-:W-:Y:S02]  /*00a0*/  ULDC.64 UR4, c[0x0][0x198] ;  /* 0x0000660000047ab9 */ /* 0x000fe40000000a00 */
[----:B------:R-:W-:Y:S02]  /*00b0*/  UIADD3 UR6, UP0, UR4, 0xf0, URZ ;  /* 0x000000f004067890 */ /* 0x000fe4000ff1e03f */
[----:B------:R-:W-:Y:S02]  /*00c0*/  UIADD3 UR4, UP1, UR4, 0x1f0, URZ ;  /* 0x000001f004047890 */ /* 0x000fe4000ff3e03f */
[----:B------:R-:W-:Y:S02]  /*00d0*/  UIADD3.X UR7, URZ, UR5, URZ, UP0, !UPT ;  /* 0x000000053f077290 */ /* 0x000fe400087fe43f */
[----:B------:R-:W-:-:S07]  /*00e0*/  UIADD3.X UR5, URZ, UR5, URZ, UP1, !UPT ;  /* 0x000000053f057290 */ /* 0x000fce0008ffe43f */
[----:B------:R0:W-:Y:S02]  /*00f0*/  UTMACCTL.PF [UR6] ;  /* 0x00000000060079b9 */ /* 0x0001e40008040000 */
[----:B------:R0:W-:Y:S02]  /*0100*/  UTMACCTL.PF [UR4] ;  /* 0x00000000040079b9 */ /* 0x0001e40008040000 */
[----:B0-----:R-:W-:Y:S01]  /*0110*/  NOP ;  /* 0x0000000000007918 */ /* 0x001fe20000000000 */
.L_x_1:
[----:B------:R-:W-:Y:S05]  /*0120*/  BSYNC B0 ;  /* 0x0000000000007941 */ /* 0x000fea0003800000 */
.L_x_0:
[----:B------:R-:W0:Y:S01]  /*0130*/  SHFL.IDX PT, R5, R0, RZ, 0x1f ;  /* 0x00001fff00057589 */ /* 0x000e2200000e0000 */
[----:B------:R-:W-:-:S04]  /*0140*/  SHF.R.S32.HI R4, RZ, 0x1f, R95 ;  /* 0x0000001fff047819 */ /* 0x000fc8000001145f */
[----:B------:R-:W-:Y:S02]  /*0150*/  LEA.HI R4, R4, R95, RZ, 0x7 ;  /* 0x0000005f04047211 */ /* 0x000fe400078f38ff */
[----:B0-----:R-:W-:-:S13]  /*0160*/  ISETP.NE.AND P0, PT, R5, RZ, PT ;  /* 0x000000ff0500720c */ /* 0x001fda0003f05270 */
[----:B------:R-:W-:Y:S05]  /*0170*/  @P0 BRA `(.L_x_2) ;  /* 0x0000000000580947 */ /* 0x000fea0003800000 */
[----:B------:R-:W0:Y:S01]  /*0180*/  S2UR UR8, SR_CgaCtaId ;  /* 0x00000000000879c3 */ /* 0x000e220000008800 */
[----:B------:R-:W-:Y:S01]  /*0190*/  UMOV UR4, 0x400 ;  /* 0x0000040000047882 */ /* 0x000fe20000000000 */
[----:B------:R-:W-:Y:S01]  /*01a0*/  UMOV UR5, 0x1 ;  /* 0x0000000100057882 */ /* 0x000fe20000000000 */
[----:B------:R-:W-:Y:S01]  /*01b0*/  UMOV UR6, 0x8 ;  /* 0x0000000800067882 */ /* 0x000fe20000000000 */
[----:B------:R-:W-:Y:S01]  /*01c0*/  ELECT P0, URZ, PT ;  /* 0x00000000003f782f */ /* 0x000fe20003800000 */
[----:B------:R-:W-:-:S04]  /*01d0*/  UIADD3 UR6, -UR6, 0x100000, URZ ;  /* 0x0010000006067890 */ /* 0x000fc8000fffe13f */
[----:B------:R-:W-:Y:S02]  /*01e0*/  USHF.L.U32 UR7, UR6, 0xb, URZ ;  /* 0x0000000b06077899 */ /* 0x000fe4000800063f */
[----:B------:R-:W-:Y:S02]  /*01f0*/  USHF.L.U32 UR6, UR6, 0x1, URZ ;  /* 0x0000000106067899 */ /* 0x000fe4000800063f */
[----:B0-----:R-:W-:Y:S02]  /*0200*/  ULEA UR8, UR8, UR4, 0x18 ;  /* 0x0000000408087291 */ /* 0x001fe4000f8ec03f */
[----:B------:R-:W-:-:S04]  /*0210*/  UIADD3 UR4, -UR5, 0x100000, URZ ;  /* 0x0010000005047890 */ /* 0x000fc8000fffe13f */
[----:B------:R-:W-:Y:S02]  /*0220*/  USHF.L.U32 UR5, UR4, 0xb, URZ ;  /* 0x0000000b04057899 */ /* 0x000fe4000800063f */
[----:B------:R-:W-:Y:S01]  /*0230*/  USHF.L.U32 UR4, UR4, 0x1, URZ ;  /* 0x0000000104047899 */ /* 0x000fe2000800063f */
[----:B------:R-:W0:Y:S11]  /*0240*/  FENCE.VIEW.ASYNC.S ;  /* 0x00000000000073c6 */ /* 0x000e360000000000 */
[----:B0-----:R0:W1:Y:S01]  /*0250*/  SYNCS.EXCH.64 URZ, [UR8], UR4 ;  /* 0x00000004083f75b2 */ /* 0x0010620008000100 */
[----:B------:R0:W2:Y:S01]  /*0260*/  SYNCS.EXCH.64 URZ, [UR8+0x20], UR6 ;  /* 0x00002006083f75b2 */ /* 0x0000a20008000100 */
[----:B------:R0:W3:Y:S01]  /*0270*/  SYNCS.EXCH.64 URZ, [UR8+0x8], UR4 ;  /* 0x00000804083f75b2 */ /* 0x0000e20008000100 */
[----:B------:R0:W4:Y:S01]  /*0280*/  SYNCS.EXCH.64 URZ, [UR8+0x28], UR6 ;  /* 0x00002806083f75b2 */ /* 0x0001220008000100 */
[----:B------:R0:W0:Y:S01]  /*0290*/  SYNCS.EXCH.64 URZ, [UR8+0x10], UR4 ;  /* 0x00001004083f75b2 */ /* 0x0000220008000100 */
[----:B------:R0:W0:Y:S01]  /*02a0*/  SYNCS.EXCH.64 URZ, [UR8+0x30], UR6 ;  /* 0x00003006083f75b2 */ /* 0x0000220008000100 */
[----:B------:R0:W0:Y:S01]  /*02b0*/  SYNCS.EXCH.64 URZ, [UR8+0x18], UR4 ;  /* 0x00001804083f75b2 */ /* 0x0000220008000100 */
[----:B------:R0:W0:Y:S01]  /*02c0*/  SYNCS.EXCH.64 URZ, [UR8+0x38], UR6 ;  /* 0x00003806083f75b2 */ /* 0x0000220008000100 */
[----:B------:R-:W-:Y:S01]  /*02d0*/  NOP ;  /* 0x0000000000007918 */ /* 0x000fe20000000000 */
.L_x_2:
[----:B0-----:R-:W0:Y:S01]  /*02e0*/  S2UR UR8, SR_CTAID.X ;  /* 0x00000000000879c3 */ /* 0x001e220000002500 */
[----:B------:R-:W-:Y:S01]  /*02f0*/  LOP3.LUT R4, R4, 0xffffff80, RZ, 0xc0, !PT ;  /* 0xffffff8004047812 */ /* 0x000fe200078ec0ff */
[----:B------:R-:W5:Y:S01]  /*0300*/  SHFL.IDX PT, R0, R0, RZ, 0x1f ;  /* 0x00001fff00007589 */ /* 0x000f6200000e0000 */
[----:B------:R-:W-:Y:S01]  /*0310*/  SHF.R.S32.HI R12, RZ, 0x1f, R5 ;  /* 0x0000001fff0c7819 */ /* 0x000fe20000011405 */
[----:B------:R-:W-:Y:S01]  /*0320*/  ULDC UR4, c[0x0][0x150] ;  /* 0x0000540000047ab9 */ /* 0x000fe20000000800 */
[----:B------:R-:W-:Y:S01]  /*0330*/  ELECT P0, URZ, PT ;  /* 0x00000000003f782f */ /* 0x000fe20003800000 */
[----:B------:R-:W-:Y:S01]  /*0340*/  IMAD.IADD R8, R95, 0x1, -R4 ;  /* 0x000000015f087824 */ /* 0x000fe200078e0a04 */
[----:B------:R-:W-:Y:S01]  /*0350*/  LEA.HI R12, R12, R5, RZ, 0x2 ;  /* 0x000000050c0c7211 */ /* 0x000fe200078f10ff */
[----:B------:R-:W1:Y:S01]  /*0360*/  S2R R4, SR_CTAID.Y ;  /* 0x0000000000047919 */ /* 0x000e620000002600 */
[----:B------:R-:W2:Y:S01]  /*0370*/  LDC R13, c[0x0][0x144] ;  /* 0x00005100ff0d7b82 */ /* 0x000ea20000000800 */
[----:B------:R-:W-:Y:S01]  /*0380*/  NOP ;  /* 0x0000000000007918 */ /* 0x000fe20000000000 */
[----:B------:R-:W-:Y:S01]  /*0390*/  SHF.R.S32.HI R7, RZ, 0x1f, R8 ;  /* 0x0000001fff077819 */ /* 0x000fe20000011408 */
[----:B------:R-:W-:Y:S01]  /*03a0*/  NOP ;  /* 0x0000000000007918 */ /* 0x000fe20000000000 */
[----:B------:R-:W-:Y:S01]  /*03b0*/  LOP3.LUT R12, R12, 0x3ffffffc, RZ, 0xc0, !PT ;  /* 0x3ffffffc0c0c7812 */ /* 0x000fe200078ec0ff */
[----:B------:R-:W-:Y:S01]  /*03c0*/  IMAD.MOV.U32 R22, RZ, RZ, 0x1 ;  /* 0x00000001ff167424 */ /* 0x000fe200078e00ff */
[----:B------:R-:W-:-:S02]  /*03d0*/  LEA.HI R7, R7, R8, RZ, 0x3 ;  /* 0x0000000807077211 */ /* 0x000fc400078f18ff */
[----:B------:R-:W3:Y:S01]  /*03e0*/  LDC R14, c[0x0][0x140] ;  /* 0x00005000ff0e7b82 */ /* 0x000ee20000000800 */
[----:B------:R-:W-:Y:S02]  /*03f0*/  ISETP.NE.AND P3, PT, R2, RZ, PT ;  /* 0x000000ff0200720c */ /* 0x000fe40003f65270 */
[--C-:B------:R-:W-:Y:S02]  /*0400*/  SHF.R.S32.HI R9, RZ, 0x3, R7.reuse ;  /* 0x00000003ff097819 */ /* 0x100fe40000011407 */
[----:B------:R-:W-:Y:S02]  /*0410*/  SHF.R.S32.HI R10, RZ, 0x1f, R7 ;  /* 0x0000001fff0a7819 */ /* 0x000fe40000011407 */
[----:B0-----:R-:W-:Y:S02]  /*0420*/  I2FP.F32.U32 R7, UR8 ;  /* 0x0000000800077c45 */ /* 0x001fe40008201000 */
[----:B------:R-:W-:Y:S02]  /*0430*/  LEA.HI R10, R10, R9, RZ, 0x2 ;  /* 0x000000090a0a7211 */ /* 0x000fe400078f10ff */
[----:B-----5:R-:W-:Y:S01]  /*0440*/  ISETP.NE.OR P0, PT, R0, RZ, !P0 ;  /* 0x000000ff0000720c */ /* 0x020fe20004705670 */
[----:B------:R-:W-:Y:S01]  /*0450*/  FMUL R11, R7, UR4 ;  /* 0x00000004070b7c20 */ /* 0x000fe20008400000 */
[----:B------:R-:W-:Y:S01]  /*0460*/  LOP3.LUT R10, R10, 0xfffffffc, RZ, 0xc0, !PT ;  /* 0xfffffffc0a0a7812 */ /* 0x000fe200078ec0ff */
[----:B------:R-:W-:Y:S01]  /*0470*/  IMAD.IADD R7, R5, 0x1, -R12 ;  /* 0x0000000105077824 */ /* 0x000fe200078e0a0c */
[----:B------:R-:W-:-:S03]  /*0480*/  ULDC UR4, c[0x0][0x154] ;  /* 0x0000550000047ab9 */ /* 0x000fc60000000800 */
[----:B------:R-:W0:Y:S01]  /*0490*/  F2I.U32.TRUNC.NTZ R11, R11 ;  /* 0x0000000b000b7305 */ /* 0x000e22000020f000 */
[----:B------:R-:W-:Y:S02]  /*04a0*/  IMAD.IADD R10, R9, 0x1, -R10 ;  /* 0x00000001090a7824 */ /* 0x000fe400078e0a0a */
[----:B------:R-:W5:Y:S02]  /*04b0*/  LDC R9, c[0x0][0x148] ;  /* 0x00005200ff097b82 */ /* 0x000f640000000800 */
[----:B------:R-:W-:Y:S01]  /*04c0*/  IMAD R10, R7, 0x4, R10 ;  /* 0x00000004070a7824 */ /* 0x000fe200078e020a */
[----:B------:R-:W-:Y:S01]  /*04d0*/  VOTEU.ALL UP0, P0 ;  /* 0x00000000003f7886 */ /* 0x000fe20000000000 */
[----:B---3--:R-:W-:Y:S01]  /*04e0*/  ISETP.EQ.U32.AND P2, PT, R14, 0x1, PT ;  /* 0x000000010e00780c */ /* 0x008fe20003f42070 */
[----:B------:R-:W-:Y:S01]  /*04f0*/  VOTEU.ALL UP1, P0 ;  /* 0x00000000003f7886 */ /* 0x000fe20000020000 */
[----:B------:R-:W-:Y:S01]  /*0500*/  IMAD.SHL.U32 R19, R10, 0x4, RZ ;  /* 0x000000040a137824 */ /* 0x000fe200078e00ff */
[----:B------:R-:W-:Y:S01]  /*0510*/  SHF.R.S32.HI R7, RZ, 0x1f, R10 ;  /* 0x0000001fff077819 */ /* 0x000fe2000001140a */
[----:B------:R-:W3:Y:S01]  /*0520*/  @!UP0 S2UR UR7, SR_CgaCtaId ;  /* 0x00000000000789c3 */ /* 0x000ee20000008800 */
[----:B------:R-:W-:-:S02]  /*0530*/  @!UP0 UMOV UR6, 0x400 ;  /* 0x0000040000068882 */ /* 0x000fc40000000000 */
[----:B------:R-:W-:Y:S01]  /*0540*/  LEA.HI R0, R7, R10, RZ, 0x2 ;  /* 0x0000000a07007211 */ /* 0x000fe200078f10ff */
[----:B0-----:R-:W-:Y:S01]  /*0550*/  IMAD.MOV R12, RZ, RZ, -R11 ;  /* 0x000000ffff0c7224 */ /* 0x001fe200078e0a0b */
[----:B------:R-:W-:Y:S02]  /*0560*/  LOP3.LUT R19, R10, 0xc, R19, 0x78, !PT ;  /* 0x0000000c0a137812 */ /* 0x000fe400078e7813 */
[----:B------:R-:W-:Y:S01]  /*0570*/  LOP3.LUT R11, R0, 0xfffffffc, RZ, 0xc0, !PT ;  /* 0xfffffffc000b7812 */ /* 0x000fe200078ec0ff */
[----:B--2---:R-:W-:Y:S01]  /*0580*/  IMAD R7, R13, R12, UR8 ;  /* 0x000000080d077e24 */ /* 0x004fe2000f8e020c */
[----:B-1----:R-:W-:Y:S02]  /*0590*/  I2FP.F32.U32 R13, R4 ;  /* 0x00000004000d7245 */ /* 0x002fe40000201000 */
[----:B------:R-:W-:Y:S01]  /*05a0*/  SHF.R.S32.HI R0, RZ, 0x1f, R3 ;  /* 0x0000001fff007819 */ /* 0x000fe20000011403 */
[----:B------:R-:W-:Y:S02]  /*05b0*/  IMAD.IADD R12, R10, 0x1, -R11 ;  /* 0x000000010a0c7824 */ /* 0x000fe400078e0a0b */
[----:B------:R-:W-:Y:S01]  /*05c0*/  FMUL R13, R13, UR4 ;  /* 0x000000040d0d7c20 */ /* 0x000fe20008400000 */
[----:B------:R-:W-:Y:S01]  /*05d0*/  LEA.HI R0, R0, R3, RZ, 0x2 ;  /* 0x0000000300007211 */ /* 0x000fe200078f10ff */
[----:B------:R-:W-:Y:S01]  /*05e0*/  UMOV UR4, 0x20 ;  /* 0x0000002000047882 */ /* 0x000fe20000000000 */
[----:B------:R-:W-:Y:S01]  /*05f0*/  ISETP.NE.AND P4, PT, R12, R7, PT ;  /* 0x000000070c00720c */ /* 0x000fe20003f85270 */
[----:B------:R-:W-:-:S04]  /*0600*/  @!UP0 UIADD3 UR4, -UR4, 0x100000, URZ ;  /* 0x0010000004048890 */ /* 0x000fc8000fffe13f */
[----:B------:R-:W-:Y:S02]  /*0610*/  @!UP0 USHF.L.U32 UR5, UR4, 0xb, URZ ;  /* 0x0000000b04058899 */ /* 0x000fe4000800063f */
[----:B------:R-:W-:Y:S01]  /*0620*/  @!UP0 USHF.L.U32 UR4, UR4, 0x1, URZ ;  /* 0x0000000104048899 */ /* 0x000fe2000800063f */
[----:B------:R-:W-:Y:S01]  /*0630*/  LOP3.LUT R0, R0, 0xfffffffc, RZ, 0xc0, !PT ;  /* 0xfffffffc00007812 */ /* 0x000fe200078ec0ff */
[----:B------:R-:W0:Y:S04]  /*0640*/  F2I.U32.TRUNC.NTZ R13, R13 ;  /* 0x0000000d000d7305 */ /* 0x000e28000020f000 */
[----:B------:R-:W-:Y:S01]  /*0650*/  IMAD.IADD R3, R3, 0x1, -R0 ;  /* 0x0000000103037824 */ /* 0x000fe200078e0a00 */
[----:B---3--:R-:W-:Y:S01]  /*0660*/  @!UP0 ULEA UR6, UR7, UR6, 0x18 ;  /* 0x0000000607068291 */ /* 0x008fe2000f8ec03f */
[----:B------:R-:W-:Y:S01]  /*0670*/  VOTEU.ALL UP0, P0 ;  /* 0x00000000003f7886 */ /* 0x000fe20000000000 */
[----:B------:R-:W-:Y:S01]  /*0680*/  LOP3.LUT P0, RZ, R8, 0x7, RZ, 0xc0, !PT ;  /* 0x0000000708ff7812 */ /* 0x000fe2000780c0ff */
[----:B------:R-:W-:Y:S01]  /*0690*/  VIADD R8, R2, 0xffffffff ;  /* 0xffffffff02087836 */ /* 0x000fe20000000000 */
[----:B------:R-:W-:-:S02]  /*06a0*/  @P4 SHF.R.S32.HI R0, RZ, 0x1f, R19 ;  /* 0x0000001fff004819 */ /* 0x000fc40000011413 */
[C---:B------:R-:W-:Y:S02]  /*06b0*/  ISETP.NE.AND P1, PT, R3.reuse, 0x3, PT ;  /* 0x000000030300780c */ /* 0x040fe40003f25270 */
[----:B------:R-:W-:Y:S01]  /*06c0*/  @P4 LEA.HI R0, R0, R19, RZ, 0x2 ;  /* 0x0000001300004211 */ /* 0x000fe200078f10ff */
[----:B0-----:R-:W-:Y:S01]  /*06d0*/  IMAD.MOV R23, RZ, RZ, -R13 ;  /* 0x000000ffff177224 */ /* 0x001fe200078e0a0d */
[----:B------:R-:W-:Y:S01]  /*06e0*/  ISETP.EQ.OR P1, PT, R3, RZ, !P1 ;  /* 0x000000ff0300720c */ /* 0x000fe20004f22670 */
[----:B------:R-:W0:Y:S02]  /*06f0*/  FENCE.VIEW.ASYNC.S ;  /* 0x00000000000073c6 */ /* 0x000e240000000000 */
[----:B0-----:R0:W1:Y:S01]  /*0700*/  @!UP0 SYNCS.EXCH.64 URZ, [UR6+0x50], UR4 ;  /* 0x00005004063f85b2 */ /* 0x0010620008000100 */
[----:B------:R-:W-:Y:S01]  /*0710*/  @P4 SHF.R.S32.HI R0, RZ, 0x2, R0 ;  /* 0x00000002ff004819 */ /* 0x000fe20000011400 */
[----:B-----5:R-:W-:Y:S01]  /*0720*/  IMAD R11, R9, R23, R4 ;  /* 0x00000017090b7224 */ /* 0x020fe200078e0204 */
[----:B------:R-:W-:-:S02]  /*0730*/  ISETP.LT.U32.AND P0, PT, R19, 0x4, !P0 ;  /* 0x000000041300780c */ /* 0x000fc40004701070 */
[----:B------:R-:W-:Y:S02]  /*0740*/  ISETP.EQ.AND P1, PT, R2, RZ, P1 ;  /* 0x000000ff0200720c */ /* 0x000fe40000f22270 */
[----:B------:R-:W-:Y:S02]  /*0750*/  @P4 ISETP.NE.AND P5, PT, R0, R11, PT ;  /* 0x0000000b0000420c */ /* 0x000fe40003fa5270 */
[----:B------:R-:W-:Y:S02]  /*0760*/  ISETP.GE.U32.AND P6, PT, R8, 0x2, PT ;  /* 0x000000020800780c */ /* 0x000fe40003fc6070 */
[----:B------:R-:W-:Y:S02]  /*0770*/  SEL R11, RZ, 0x1, !P0 ;  /* 0x00000001ff0b7807 */ /* 0x000fe40004000000 */
[----:B------:R-:W-:Y:S02]  /*0780*/  @P4 SEL R22, RZ, 0x1, P5 ;  /* 0x00000001ff164807 */ /* 0x000fe40002800000 */
[----:B------:R-:W-:Y:S01]  /*0790*/  SEL R18, RZ, 0x1, !P1 ;  /* 0x00000001ff127807 */ /* 0x000fe20004800000 */
[----:B------:R0:W2:Y:S01]  /*07a0*/  @!UP1 SYNCS.EXCH.64 URZ, [UR6+0x58], UR4 ;  /* 0x00005804063f95b2 */ /* 0x0000a20008000100 */
[----:B------:R-:W-:Y:S01]  /*07b0*/  LOP3.LUT R22, R22, R11, RZ, 0xc0, !PT ;  /* 0x0000000b16167212 */ /* 0x000fe200078ec0ff */
[----:B------:R-:W-:Y:S01]  /*07c0*/  NOP ;  /* 0x0000000000007918 */ /* 0x000fe20000000000 */
[----:B------:R-:W-:-:S02]  /*07d0*/  LOP3.LUT R0, R95, 0x7f, RZ, 0xc0, !PT ;  /* 0x0000007f5f007812 */ /* 0x000fc400078ec0ff */
[----:B------:R-:W-:Y:S01]  /*07e0*/  SEL R18, R18, 0x2, P6 ;  /* 0x0000000212127807 */ /* 0x000fe20003000000 */
[----:B0-----:R-:W-:Y:S06]  /*07f0*/  @!P2 BRA `(.L_x_3) ;  /* 0x000000000008a947 */ /* 0x001fec0003800000 */
[----:B-12-4-:R-:W-:Y:S01]  /*0800*/  UCGABAR_ARV ;  /* 0x00000000000079c7 */ /* 0x016fe20008000000 */
[----:B------:R-:W-:Y:S05]  /*0810*/  BRA `(.L_x_4) ;  /* 0x0000000000047947 */ /* 0x000fea0003800000 */
.L_x_3:
[----:B-12-4-:R-:W-:Y:S01]  /*0820*/  NOP ;  /* 0x0000000000007918 */ /* 0x016fe20000000000 */
.L_x_4:
[----:B------:R-:W0:Y:S01]  /*0830*/  LDC R2, c[0x0][0x65c] ;  /* 0x00019700ff027b82 */ /* 0x000e220000000800 */
[----:B------:R-:W-:Y:S02]  /*0840*/  IMAD.U32 R10, RZ, RZ, UR8 ;  /* 0x00000008ff0a7e24 */ /* 0x000fe4000f8e00ff */
[----:B------:R-:W-:Y:S01]  /*0850*/  IMAD.MOV.U32 R11, RZ, RZ, RZ ;  /* 0x000000ffff0b7224 */ /* 0x000fe200078e00ff */
[----:B0-----:R-:W-:-:S04]  /*0860*/  ISETP.NE.AND P1, PT, R2, 0x1, PT ;  /* 0x000000010200780c */ /* 0x001fc80003f25270 */
[----:B------:R-:W-:-:S09]  /*0870*/  P2R R5, PR, RZ, 0x2 ;  /* 0x00000002ff057803 */ /* 0x000fd20000000000 */
[----:B------:R-:W0:Y:S01]  /*0880*/  @P1 LDC R17, c[0x0][0x10] ;  /* 0x00000400ff111b82 */ /* 0x000e220000000800 */
[----:B------:R-:W-:Y:S02]  /*0890*/  @P1 IMAD.MOV.U32 R5, RZ, RZ, RZ ;  /* 0x000000ffff051224 */ /* 0x000fe400078e00ff */
[----:B------:R-:W-:-:S05]  /*08a0*/  @P1 IMAD.MOV.U32 R15, RZ, RZ, RZ ;  /* 0x000000ffff0f1224 */ /* 0x000fca00078e00ff */
[----:B------:R-:W1:Y:S01]  /*08b0*/  @!P1 LDC R13, c[0x0][0xc] ;  /* 0x00000300ff0d9b82 */ /* 0x000e620000000800 */
[----:B------:R-:W-:Y:S01]  /*08c0*/  ULDC UR4, c[0x0][0xc] ;  /* 0x0000030000047ab9 */ /* 0x000fe20000000800 */
[----:B------:R-:W-:Y:S01]  /*08d0*/  ULDC UR5, c[0x0][0x10] ;  /* 0x0000040000057ab9 */ /* 0x000fe20000000800 */
[----:B------:R-:W-:Y:S01]  /*08e0*/  ULDC UR6, c[0x0][0x14] ;  /* 0x0000050000067ab9 */ /* 0x000fe20000000800 */
[----:B------:R-:W-:-:S04]  /*08f0*/  UIMAD.WIDE.U32 UR4, UR4, UR5, URZ ;  /* 0x00000005040472a5 */ /* 0x000fc8000f8e003f */
[----:B------:R-:W-:Y:S02]  /*0900*/  UIMAD.WIDE.U32 UR36, UR4, UR6, URZ ;  /* 0x00000006042472a5 */ /* 0x000fe4000f8e003f */
[----:B------:R-:W-:-:S04]  /*0910*/  UIMAD UR42, UR5, UR6, URZ ;  /* 0x00000006052a72a4 */ /* 0x000fc8000f8e023f */
[----:B------:R-:W-:Y:S01]  /*0920*/  UIADD3 UR42, UR37, UR42, URZ ;  /* 0x0000002a252a7290 */ /* 0x000fe2000fffe03f */
[----:B0-----:R-:W-:-:S04]  /*0930*/  @P1 IMAD.WIDE.U32 R16, R17, UR8, R4 ;  /* 0x0000000811101c25 */ /* 0x001fc8000f8e0004 */
[----:B------:R-:W-:Y:S02]  /*0940*/  @P1 IMAD.IADD R17, R17, 0x1, R15 ;  /* 0x0000000111111824 */ /* 0x000fe400078e020f */
[----:B-1----:R-:W-:-:S04]  /*0950*/  @!P1 IMAD.WIDE.U32 R10, R4, R13, R10 ;  /* 0x0000000d040a9225 */ /* 0x002fc800078e000a */
[----:B------:R-:W-:Y:S02]  /*0960*/  @!P1 IMAD.MOV.U32 R16, RZ, RZ, R10 ;  /* 0x000000ffff109224 */ /* 0x000fe400078e000a */
[----:B------:R-:W-:Y:S01]  /*0970*/  @!P1 IMAD.MOV.U32 R17, RZ, RZ, R11 ;  /* 0x000000ffff119224 */ /* 0x000fe200078e000b */
[----:B------:R-:W-:Y:S06]  /*0980*/  @!P2 BRA `(.L_x_5) ;  /* 0x00000000000ca947 */ /* 0x000fec0003800000 */
[----:B------:R-:W-:Y:S01]  /*0990*/  UCGABAR_WAIT ;  /* 0x0000000000007dc7 */ /* 0x000fe20008000000 */
[----:B------:R-:W-:Y:S01]  /*09a0*/  CCTL.IVALL ;  /* 0x00000000ff00798f */ /* 0x000fe20002000000 */
[----:B------:R-:W-:Y:S05]  /*09b0*/  BRA `(.L_x_6) ;  /* 0x0000000000047947 */ /* 0x000fea0003800000 */
.L_x_5:
[----:B------:R-:W-:Y:S06]  /*09c0*/  BAR.SYNC.DEFER_BLOCKING 0x0 ;  /* 0x0000000000007b1d */ /* 0x000fec0000010000 */
.L_x_6:
[----:B------:R-:W-:Y:S05]  /*09d0*/  @!P3 BRA `(.L_x_7) ;  /* 0x0000005c0098b947 */ /* 0x000fea0003800000 */
[----:B------:R-:W-:-:S13]  /*09e0*/  ISETP.GT.U32.AND P0, PT, R8, 0x1, PT ;  /* 0x000000010800780c */ /* 0x000fda0003f04070 */
[----:B------:R-:W-:Y:S05]  /*09f0*/  @P0 EXIT ;  /* 0x000000000000094d */ /* 0x000fea0003800000 */
[----:B------:R-:W-:Y:S01]  /*0a00*/  ULDC.64 UR4, c[0x0][0x650] ;  /* 0x0001940000047ab9 */ /* 0x000fe20000000a00 */
[----:B------:R-:W-:Y:S01]  /*0a10*/  PRMT R3, RZ, 0x7610, R3 ;  /* 0x00007610ff037816 */ /* 0x000fe20000000003 */
[----:B------:R-:W-:Y:S01]  /*0a20*/  IMAD.MOV.U32 R103, RZ, RZ, -0x1 ;  /* 0xffffffffff677424 */ /* 0x000fe200078e00ff */
[----:B------:R-:W-:Y:S01]  /*0a30*/  ISETP.GE.U32.AND P0, PT, R16, UR4, PT ;  /* 0x0000000410007c0c */ /* 0x000fe2000bf06070 */
[----:B------:R-:W-:Y:S02]  /*0a40*/  IMAD.MOV.U32 R100, RZ, RZ, -0x1 ;  /* 0xffffffffff647424 */ /* 0x000fe400078e00ff */
[----:B------:R-:W-:Y:S01]  /*0a50*/  IMAD.MOV.U32 R101, RZ, RZ, -0x1 ;  /* 0xffffffffff657424 */ /* 0x000fe200078e00ff */
[----:B------:R-:W-:-:S13]  /*0a60*/  ISETP.GE.U32.AND.EX P0, PT, R17, UR5, PT, P0 ;  /* 0x0000000511007c0c */ /* 0x000fda000bf06100 */
[----:B------:R-:W-:Y:S05]  /*0a70*/  @P0 BRA `(.L_x_8) ;  /* 0x0000000400280947 */ /* 0x000fea0003800000 */
[----:B------:R-:W0:Y:S01]  /*0a80*/  LDC.64 R24, c[0x0][0x628] ;  /* 0x00018a00ff187b82 */ /* 0x000e220000000a00 */
[----:B------:R-:W-:Y:S02]  /*0a90*/  IMAD.MOV.U32 R10, RZ, RZ, R16 ;  /* 0x000000ffff0a7224 */ /* 0x000fe400078e0010 */
[----:B------:R-:W-:-:S05]  /*0aa0*/  IMAD.MOV.U32 R11, RZ, RZ, R17 ;  /* 0x000000ffff0b7224 */ /* 0x000fca00078e0011 */
[----:B------:R-:W1:Y:S08]  /*0ab0*/  LDC R8, c[0x0][0x630] ;  /* 0x00018c00ff087b82 */ /* 0x000e700000000800 */
[----:B------:R-:W2:Y:S01]  /*0ac0*/  LDC.64 R26, c[0x0][0x620] ;  /* 0x00018800ff1a7b82 */ /* 0x000ea20000000a00 */
[----:B0-----:R-:W-:-:S04]  /*0ad0*/  ISETP.NE.U32.AND P0, PT, R24, RZ, PT ;  /* 0x000000ff1800720c */ /* 0x001fc80003f05070 */
[----:B------:R-:W-:-:S13]  /*0ae0*/  ISETP.NE.AND.EX P0, PT, R25, RZ, PT, P0 ;  /* 0x000000ff1900720c */ /* 0x000fda0003f05300 */
[----:B-12---:R-:W-:Y:S05]  /*0af0*/  @!P0 BRA `(.L_x_9) ;  /* 0x0000000000288947 */ /* 0x006fea0003800000 */
[----:B------:R-:W0:Y:S02]  /*0b00*/  LDC R3, c[0x0][0x634] ;  /* 0x00018d00ff037b82 */ /* 0x000e240000000800 */
[----:B0-----:R-:W-:-:S05]  /*0b10*/  IADD3 R3, P0, R16, R3, RZ ;  /* 0x0000000310037210 */ /* 0x001fca0007f1e0ff */
[----:B------:R-:W-:-:S04]  /*0b20*/  IMAD.X R21, RZ, RZ, R17, P0 ;  /* 0x000000ffff157224 */ /* 0x000fc800000e0611 */
[----:B------:R-:W-:-:S04]  /*0b30*/  IMAD.WIDE.U32 R10, R21, R24, RZ ;  /* 0x00000018150a7225 */ /* 0x000fc800078e00ff */
[----:B------:R-:W-:-:S04]  /*0b40*/  IMAD.WIDE.U32 R12, P0, R3, R25, R10 ;  /* 0x00000019030c7225 */ /* 0x000fc8000780000a */
[----:B------:R-:W-:-:S04]  /*0b50*/  IMAD.WIDE.U32 R10, R3, R24, RZ ;  /* 0x00000018030a7225 */ /* 0x000fc800078e00ff */
[----:B------:R-:W-:Y:S01]  /*0b60*/  IMAD.X R15, RZ, RZ, RZ, P0 ;  /* 0x000000ffff0f7224 */ /* 0x000fe200000e06ff */
[----:B------:R-:W-:Y:S01]  /*0b70*/  IADD3 RZ, P0, R11, R12, RZ ;  /* 0x0000000c0bff7210 */ /* 0x000fe20007f1e0ff */
[----:B------:R-:W-:-:S04]  /*0b80*/  IMAD.MOV.U32 R14, RZ, RZ, R13 ;  /* 0x000000ffff0e7224 */ /* 0x000fc800078e000d */
[----:B------:R-:W-:-:S08]  /*0b90*/  IMAD.WIDE.U32.X R10, R21, R25, R14, P0 ;  /* 0x00000019150a7225 */ /* 0x000fd000000e040e */
.L_x_9:
[----:B------:R-:W0:Y:S01]  /*0ba0*/  LDC.64 R30, c[0x0][0x640] ;  /* 0x00019000ff1e7b82 */ /* 0x000e220000000a00 */
[-CC-:B------:R-:W-:Y:S02]  /*0bb0*/  SHF.R.U64 R101, R10, R8.reuse, R11.reuse ;  /* 0x000000080a657219 */ /* 0x180fe4000000120b */
[----:B------:R-:W-:Y:S02]  /*0bc0*/  SHF.R.U32.HI R3, RZ, R8, R11 ;  /* 0x00000008ff037219 */ /* 0x000fe4000001160b */
[----:B------:R-:W-:-:S03]  /*0bd0*/  IADD3 R5, P0, RZ, -R101, RZ ;  /* 0x80000065ff057210 */ /* 0x000fc60007f1e0ff */
[----:B------:R-:W1:Y:S02]  /*0be0*/  LDC R12, c[0x0][0x618] ;  /* 0x00018600ff0c7b82 */ /* 0x000e640000000800 */
[----:B------:R-:W-:Y:S02]  /*0bf0*/  IMAD.X R3, RZ, RZ, ~R3, P0 ;  /* 0x000000ffff037224 */ /* 0x000fe400000e0e03 */
[----:B------:R-:W-:-:S04]  /*0c00*/  IMAD.WIDE.U32 R10, R5, R26, R16 ;  /* 0x0000001a050a7225 */ /* 0x000fc800078e0010 */
[----:B------:R-:W2:Y:S01]  /*0c10*/  LDC R20, c[0x0][0x608] ;  /* 0x00018200ff147b82 */ /* 0x000ea20000000800 */
[----:B------:R-:W-:Y:S02]  /*0c20*/  IMAD R8, R3, R26, RZ ;  /* 0x0000001a03087224 */ /* 0x000fe400078e02ff */
[----:B------:R-:W-:Y:S02]  /*0c30*/  IMAD.MOV.U32 R3, RZ, RZ, -0x1 ;  /* 0xffffffffff037424 */ /* 0x000fe400078e00ff */
[----:B------:R-:W-:Y:S02]  /*0c40*/  IMAD R5, R5, R27, R8 ;  /* 0x0000001b05057224 */ /* 0x000fe400078e0208 */
[----:B------:R-:W-:Y:S01]  /*0c50*/  IMAD R26, R9, R23, R4 ;  /* 0x00000017091a7224 */ /* 0x000fe200078e0204 */
[----:B------:R-:W3:Y:S01]  /*0c60*/  LDC R28, c[0x0][0x658] ;  /* 0x00019600ff1c7b82 */ /* 0x000ee20000000800 */
[----:B------:R-:W-:Y:S01]  /*0c70*/  IMAD.IADD R5, R11, 0x1, R5 ;  /* 0x000000010b057824 */ /* 0x000fe200078e0205 */
[----:B0-----:R-:W-:Y:S01]  /*0c80*/  ISETP.NE.U32.AND P0, PT, R30, RZ, PT ;  /* 0x000000ff1e00720c */ /* 0x001fe20003f05070 */
[----:B------:R-:W-:-:S03]  /*0c90*/  IMAD.MOV.U32 R23, RZ, RZ, 0x1 ;  /* 0x00000001ff177424 */ /* 0x000fc600078e00ff */
[----:B------:R-:W-:Y:S02]  /*0ca0*/  ISETP.NE.AND.EX P0, PT, R31, RZ, PT, P0 ;  /* 0x000000ff1f00720c */ /* 0x000fe40003f05300 */
[----:B------:R-:W0:Y:S01]  /*0cb0*/  LDC R24, c[0x0][0x600] ;  /* 0x00018000ff187b82 */ /* 0x000e220000000800 */
[-CC-:B-1----:R-:W-:Y:S02]  /*0cc0*/  SHF.R.U64 R14, R10, R12.reuse, R5.reuse ;  /* 0x0000000c0a0e7219 */ /* 0x182fe40000001205 */
[----:B------:R-:W-:-:S05]  /*0cd0*/  SHF.R.U32.HI R5, RZ, R12, R5 ;  /* 0x0000000cff057219 */ /* 0x000fca0000011605 */
[----:B------:R-:W1:Y:S01]  /*0ce0*/  LDC R15, c[0x0][0x648] ;  /* 0x00019200ff0f7b82 */ /* 0x000e620000000800 */
[-CC-:B--2---:R-:W-:Y:S02]  /*0cf0*/  SHF.R.U64 R27, R14, R20.reuse, R5.reuse ;  /* 0x000000140e1b7219 */ /* 0x184fe40000001205 */
[----:B------:R-:W-:-:S05]  /*0d00*/  SHF.R.U32.HI R5, RZ, R20, R5 ;  /* 0x00000014ff057219 */ /* 0x000fca0000011605 */
[----:B------:R-:W2:Y:S01]  /*0d10*/  LDC R21, c[0x0][0x638] ;  /* 0x00018e00ff157b82 */ /* 0x000ea20000000800 */
[-CC-:B---3--:R-:W-:Y:S02]  /*0d20*/  SHF.R.U64 R20, R27, R28.reuse, R5.reuse ;  /* 0x0000001c1b147219 */ /* 0x188fe40000001205 */
[-C--:B------:R-:W-:Y:S02]  /*0d30*/  SHF.L.U32 R3, R3, R28.reuse, RZ ;  /* 0x0000001c03037219 */ /* 0x080fe400000006ff */
[----:B------:R-:W-:Y:S01]  /*0d40*/  SHF.R.U32.HI R5, RZ, R28, R5 ;  /* 0x0000001cff057219 */ /* 0x000fe20000011605 */
[----:B------:R-:W-:Y:S01]  /*0d50*/  IMAD.MOV.U32 R4, RZ, RZ, R20 ;  /* 0x000000ffff047224 */ /* 0x000fe200078e0014 */
[----:B------:R-:W-:Y:S01]  /*0d60*/  LOP3.LUT R12, RZ, R3, RZ, 0x33, !PT ;  /* 0x00000003ff0c7212 */ /* 0x000fe200078e33ff */
[----:B------:R-:W3:Y:S01]  /*0d70*/  LDC R25, c[0x0][0x610] ;  /* 0x00018400ff197b82 */ /* 0x000ee20000000800 */
[----:B------:R-:W-:Y:S05]  /*0d80*/  @!P0 BRA `(.L_x_10) ;  /* 0x0000000000288947 */ /* 0x000fea0003800000 */
[----:B------:R-:W4:Y:S02]  /*0d90*/  LDC R3, c[0x0][0x64c] ;  /* 0x00019300ff037b82 */ /* 0x000f240000000800 */
[----:B----4-:R-:W-:-:S05]  /*0da0*/  IADD3 R3, P0, R20, R3, RZ ;  /* 0x0000000314037210 */ /* 0x010fca0007f1e0ff */
        /* <DEDUP_REMOVED lines=8> */
.L_x_10:
[----:B-1----:R-:W-:Y:S01]  /*0e30*/  SHF.R.U64 R4, R4, R15, R5 ;  /* 0x0000000f04047219 */ /* 0x002fe20000001205 */
[----:B0-----:R-:W-:Y:S01]  /*0e40*/  VIADD R5, R24, 0xffffffff ;  /* 0xffffffff18057836 */ /* 0x001fe20000000000 */
[----:B------:R-:W-:Y:S02]  /*0e50*/  SHF.L.U32 R3, R23, R28, RZ ;  /* 0x0000001c17037219 */ /* 0x000fe400000006ff */
[----:B------:R-:W-:Y:S01]  /*0e60*/  LOP3.LUT R12, R27, R12, RZ, 0xc0, !PT ;  /* 0x0000000c1b0c7212 */ /* 0x000fe200078ec0ff */
[----:B------:R-:W-:Y:S01]  /*0e70*/  IMAD.MOV R8, RZ, RZ, -R4 ;  /* 0x000000ffff087224 */ /* 0x000fe200078e0a04 */
[----:B------:R-:W-:-:S03]  /*0e80*/  SEL R7, R7, R26, !P1 ;  /* 0x0000001a07077207 */ /* 0x000fc60004800000 */
[----:B------:R-:W-:Y:S01]  /*0e90*/  IMAD R12, R3, R4, R12 ;  /* 0x00000004030c7224 */ /* 0x000fe200078e020c */
[----:B------:R-:W-:Y:S01]  /*0ea0*/  LOP3.LUT R4, R14, R5, RZ, 0xc0, !PT ;  /* 0x000000050e047212 */ /* 0x000fe200078ec0ff */
[----:B--2---:R-:W-:Y:S02]  /*0eb0*/  IMAD R3, R8, R21, R20 ;  /* 0x0000001508037224 */ /* 0x004fe400078e0214 */
[----:B---3--:R-:W-:Y:S02]  /*0ec0*/  IMAD R7, R12, R25, R7 ;  /* 0x000000190c077224 */ /* 0x008fe400078e0207 */
[----:B------:R-:W-:Y:S02]  /*0ed0*/  IMAD.MOV.U32 R5, RZ, RZ, 0x1 ;  /* 0x00000001ff057424 */ /* 0x000fe400078e00ff */
[----:B------:R-:W-:-:S03]  /*0ee0*/  IMAD R4, R3, R24, R4 ;  /* 0x0000001803047224 */ /* 0x000fc600078e0204 */
[----:B------:R-:W-:Y:S02]  /*0ef0*/  PRMT R3, R5, 0x7610, R3 ;  /* 0x0000761005037816 */ /* 0x000fe40000000003 */
[----:B------:R-:W-:Y:S02]  /*0f00*/  SEL R100, R4, R7, !P1 ;  /* 0x0000000704647207 */ /* 0x000fe40004800000 */
[----:B------:R-:W-:-:S07]  /*0f10*/  SEL R103, R7, R4, !P1 ;  /* 0x0000000407677207 */ /* 0x000fce0004800000 */
.L_x_8:
[----:B------:R-:W-:-:S08]  /*0f20*/  NOP ;  /* 0x0000000000007918 */ /* 0x000fd00000000000 */
[----:B------:R-:W0:Y:S02]  /*0f30*/  USETMAXREG.TRY_ALLOC.CTAPOOL UP0, 0xe8 ;  /* 0x000000e8000079c8 */ /* 0x000e240008000600 */
[----:B0-----:R-:W-:-:S13]  /*0f40*/  PLOP3.LUT P0, PT, PT, PT, UP0, 0x80, 0x0 ;  /* 0x000000000000781c */ /* 0x001fda0003f0f008 */
[----:B------:R-:W-:Y:S05]  /*0f50*/  @!P0 BRA `(.L_x_8) ;  /* 0xfffffffc00f08947 */ /* 0x000fea000383ffff */
[----:B------:R-:W-:Y:S01]  /*0f60*/  ULDC.64 UR4, c[0x0][0x598] ;  /* 0x0001660000047ab9 */ /* 0x000fe20000000a00 */
[----:B------:R-:W-:Y:S01]  /*0f70*/  ULDC.64 UR38, c[0x0][0x208] ;  /* 0x0000820000267ab9 */ /* 0x000fe20000000a00 */
[----:B------:R-:W-:-:S04]  /*0f80*/  ISETP.NE.U32.AND P0, PT, RZ, UR4, PT ;  /* 0x00000004ff007c0c */ /* 0x000fc8000bf05070 */
[----:B------:R-:W-:-:S13]  /*0f90*/  ISETP.NE.AND.EX P0, PT, RZ, UR5, PT, P0 ;  /* 0x00000005ff007c0c */ /* 0x000fda000bf05300 */
[----:B------:R-:W-:Y:S05]  /*0fa0*/  @!P0 BRA `(.L_x_11) ;  /* 0x00000000001c8947 */ /* 0x000fea0003800000 */
[----:B------:R-:W0:Y:S02]  /*0fb0*/  LDC.64 R4, c[0x0][0x598] ;  /* 0x00016600ff047b82 */ /* 0x000e240000000a00 */
[----:B0-----:R-:W2:Y:S02]  /*0fc0*/  LDG.E.64 R4, desc[UR38][R4.64] ;  /* 0x0000002604047981 */ /* 0x001ea4000c1e1b00 */
[----:B--2---:R-:W-:-:S04]  /*0fd0*/  ISETP.NE.U32.AND P0, PT, R4, RZ, PT ;  /* 0x000000ff0400720c */ /* 0x004fc80003f05070 */
[----:B------:R-:W-:-:S13]  /*0fe0*/  ISETP.NE.AND.EX P0, PT, R5, RZ, PT, P0 ;  /* 0x000000ff0500720c */ /* 0x000fda0003f05300 */
[----:B------:R-:W-:Y:S05]  /*0ff0*/  @!P0 BRA `(.L_x_11) ;  /* 0x0000000000088947 */ /* 0x000fea0003800000 */
[----:B------:R0:W5:Y:S01]  /*1000*/  LD.E R23, desc[UR38][R4.64] ;  /* 0x0000002604177980 */ /* 0x000162000c101900 */
[----:B------:R-:W-:Y:S05]  /*1010*/  BRA `(.L_x_12) ;  /* 0x0000000000247947 */ /* 0x000fea0003800000 */
.L_x_11:
[----:B------:R-:W-:Y:S02]  /*1020*/  ULDC.64 UR4, c[0x0][0x588] ;  /* 0x0001620000047ab9 */ /* 0x000fe40000000a00 */
[----:B------:R-:W-:-:S04]  /*1030*/  ISETP.NE.U32.AND P0, PT, RZ, UR4, PT ;  /* 0x00000004ff007c0c */ /* 0x000fc8000bf05070 */
[----:B------:R-:W-:-:S13]  /*1040*/  ISETP.NE.AND.EX P0, PT, RZ, UR5, PT, P0 ;  /* 0x00000005ff007c0c */ /* 0x000fda000bf05300 */
[----:B------:R-:W-:Y:S05]  /*1050*/  @!P0 BRA `(.L_x_13) ;  /* 0x00000000000c8947 */ /* 0x000fea0003800000 */
[----:B------:R-:W0:Y:S02]  /*1060*/  LDC.64 R4, c[0x0][0x588] ;  /* 0x00016200ff047b82 */ /* 0x000e240000000a00 */
[----:B0-----:R1:W5:Y:S01]  /*1070*/  LDG.E R23, desc[UR38][R4.64] ;  /* 0x0000002604177981 */ /* 0x001362000c1e1900 */
[----:B------:R-:W-:Y:S05]  /*1080*/  BRA `(.L_x_12) ;  /* 0x0000000000087947 */ /* 0x000fea0003800000 */
.L_x_13:
[----:B------:R-:W-:Y:S02]  /*1090*/  ULDC UR4, c[0x0][0x580] ;  /* 0x0001600000047ab9 */ /* 0x000fe40000000800 */
[----:B------:R-:W-:-:S07]  /*10a0*/  IMAD.U32 R23, RZ, RZ, UR4 ;  /* 0x00000004ff177e24 */ /* 0x000fce000f8e00ff */
.L_x_12:
[----:B------:R-:W-:Y:S02]  /*10b0*/  ULDC.64 UR4, c[0x0][0x5a0] ;  /* 0x0001680000047ab9 */ /* 0x000fe40000000a00 */
[----:B------:R-:W-:-:S04]  /*10c0*/  ISETP.NE.U32.AND P0, PT, RZ, UR4, PT ;  /* 0x00000004ff007c0c */ /* 0x000fc8000bf05070 */
[----:B------:R-:W-:-:S13]  /*10d0*/  ISETP.NE.AND.EX P0, PT, RZ, UR5, PT, P0 ;  /* 0x00000005ff007c0c */ /* 0x000fda000bf05300 */
[----:B------:R-:W-:Y:S05]  /*10e0*/  @!P0 BRA `(.L_x_14) ;  /* 0x00000000001c8947 */ /* 0x000fea0003800000 */
[----:B01----:R-:W0:Y:S02]  /*10f0*/  LDC.64 R4, c[0x0][0x5a0] ;  /* 0x00016800ff047b82 */ /* 0x003e240000000a00 */
[----:B0-----:R-:W2:Y:S02]  /*1100*/  LDG.E.64 R4, desc[UR38][R4.64] ;  /* 0x0000002604047981 */ /* 0x001ea4000c1e1b00 */
[----:B--2---:R-:W-:-:S04]  /*1110*/  ISETP.NE.U32.AND P0, PT, R4, RZ, PT ;  /* 0x000000ff0400720c */ /* 0x004fc80003f05070 */
[----:B------:R-:W-:-:S13]  /*1120*/  ISETP.NE.AND.EX P0, PT, R5, RZ, PT, P0 ;  /* 0x000000ff0500720c */ /* 0x000fda0003f05300 */
[----:B------:R-:W-:Y:S05]  /*1130*/  @!P0 BRA `(.L_x_14) ;  /* 0x0000000000088947 */ /* 0x000fea0003800000 */
[----:B------:R0:W5:Y:S01]  /*1140*/  LD.E R90, desc[UR38][R4.64] ;  /* 0x00000026045a7980 */ /* 0x000162000c101900 */
[----:B------:R-:W-:Y:S05]  /*1150*/  BRA `(.L_x_15) ;  /* 0x0000000000247947 */ /* 0x000fea0003800000 */
.L_x_14:
[----:B------:R-:W-:Y:S02]  /*1160*/  ULDC.64 UR4, c[0x0][0x590] ;  /* 0x0001640000047ab9 */ /* 0x000fe40000000a00 */
[----:B------:R-:W-:-:S04]  /*1170*/  ISETP.NE.U32.AND P0, PT, RZ, UR4, PT ;  /* 0x00000004ff007c0c */ /* 0x000fc8000bf05070 */
[----:B------:R-:W-:-:S13]  /*1180*/  ISETP.NE.AND.EX P0, PT, RZ, UR5, PT, P0 ;  /* 0x00000005ff007c0c */ /* 0x000fda000bf05300 */
[----:B------:R-:W-:Y:S05]  /*1190*/  @!P0 BRA `(.L_x_16) ;  /* 0x00000000000c8947 */ /* 0x000fea0003800000 */
[----:B------:R-:W2:Y:S02]  /*11a0*/  LDC.64 R90, c[0x0][0x590] ;  /* 0x00016400ff5a7b82 */ /* 0x000ea40000000a00 */
[----:B--2---:R2:W5:Y:S01]  /*11b0*/  LDG.E R90, desc[UR38][R90.64] ;  /* 0x000000265a5a7981 */ /* 0x004562000c1e1900 */
[----:B------:R-:W-:Y:S05]  /*11c0*/  BRA `(.L_x_15) ;  /* 0x0000000000087947 */ /* 0x000fea0003800000 */
.L_x_16:
[----:B------:R-:W-:Y:S02]  /*11d0*/  ULDC UR4, c[0x0][0x584] ;  /* 0x0001610000047ab9 */ /* 0x000fe40000000800 */
[----:B------:R-:W-:-:S07]  /*11e0*/  IMAD.U32 R90, RZ, RZ, UR4 ;  /* 0x00000004ff5a7e24 */ /* 0x000fce000f8e00ff */
.L_x_15:
[----:B------:R-:W-:-:S13]  /*11f0*/  LOP3.LUT P0, RZ, R3, 0xff, RZ, 0xc0, !PT ;  /* 0x000000ff03ff7812 */ /* 0x000fda000780c0ff */
[----:B------:R-:W-:Y:S05]  /*1200*/  @!P0 EXIT ;  /* 0x000000000000894d */ /* 0x000fea0003800000 */
[----:B------:R-:W3:Y:S01]  /*1210*/  LDC R93, c[0x0][0x658] ;  /* 0x00019600ff5d7b82 */ /* 0x000ee20000000800 */
[----:B------:R-:W-:Y:S01]  /*1220*/  LOP3.LUT R6, R6, 0x1, RZ, 0xc0, !PT ;  /* 0x0000000106067812 */ /* 0x000fe200078ec0ff */
[----:B------:R-:W-:Y:S01]  /*1230*/  ULDC.64 UR6, c[0x0][0x288] ;  /* 0x0000a20000067ab9 */ /* 0x000fe20000000a00 */
[----:B------:R-:W-:Y:S01]  /*1240*/  SHF.R.U32.HI R3, RZ, 0x2, R95 ;  /* 0x00000002ff037819 */ /* 0x000fe2000001165f */
[----:B------:R-:W-:Y:S01]  /*1250*/  UIADD3 UR4, UR7, 0x3f, URZ ;  /* 0x0000003f07047890 */ /* 0x000fe2000fffe03f */
[----:B------:R-:W-:Y:S01]  /*1260*/  SHF.R.U32.HI R0, RZ, 0x1, R0 ;  /* 0x00000001ff007819 */ /* 0x000fe20000011600 */
[----:B------:R-:W-:Y:S01]  /*1270*/  IMAD.SHL.U32 R88, R6, 0x40, RZ ;  /* 0x0000004006587824 */ /* 0x000fe200078e00ff */
[----:B------:R-:W-:Y:S01]  /*1280*/  LOP3.LUT R3, R3, 0x7, RZ, 0xc0, !PT ;  /* 0x0000000703037812 */ /* 0x000fe200078ec0ff */
[----:B01----:R-:W0:Y:S01]  /*1290*/  LDC.64 R4, c[0x0][0x5c8] ;  /* 0x00017200ff047b82 */ /* 0x003e220000000a00 */
[----:B------:R-:W-:Y:S01]  /*12a0*/  USHF.R.S32.HI UR5, URZ, 0x1f, UR4 ;  /* 0x0000001f3f057899 */ /* 0x000fe20008011404 */
[----:B------:R-:W-:Y:S01]  /*12b0*/  LOP3.LUT R0, R0, 0x30, RZ, 0xc0, !PT ;  /* 0x0000003000007812 */ /* 0x000fe200078ec0ff */
[----:B------:R-:W-:Y:S01]  /*12c0*/  IMAD.MOV.U32 R8, RZ, RZ, 0x1 ;  /* 0x00000001ff087424 */ /* 0x000fe200078e00ff */
[--C-:B------:R-:W-:Y:S01]  /*12d0*/  LOP3.LUT R88, R88, 0x40, R3.reuse, 0xe2, !PT ;  /* 0x0000004058587812 */ /* 0x100fe200078ee203 */
[----:B------:R-:W-:Y:S01]  /*12e0*/  ULEA.HI UR5, UR5, UR4, URZ, 0x6 ;  /* 0x0000000405057291 */ /* 0x000fe2000f8f303f */
[-C--:B------:R-:W-:Y:S01]  /*12f0*/  IADD3 R3, RZ, -R0.reuse, -R3 ;  /* 0x80000000ff037210 */ /* 0x080fe20007ffe803 */
[----:B------:R-:W-:Y:S01]  /*1300*/  IMAD.U32 R7, RZ, RZ, UR6 ;  /* 0x00000006ff077e24 */ /* 0x000fe2000f8e00ff */
[----:B------:R-:W1:Y:S01]  /*1310*/  LDC R97, c[0x0][0x600] ;  /* 0x00018000ff617b82 */ /* 0x000e620000000800 */
[----:B------:R-:W-:Y:S01]  /*1320*/  LOP3.LUT R88, R88, R0, RZ, 0xfc, !PT ;  /* 0x0000000058587212 */ /* 0x000fe200078efcff */
[----:B------:R-:W-:Y:S01]  /*1330*/  IMAD.MOV.U32 R0, RZ, RZ, -0x1 ;  /* 0xffffffffff007424 */ /* 0x000fe200078e00ff */
[----:B------:R-:W-:Y:S01]  /*1340*/  USHF.R.S32.HI UR43, URZ, 0x6, UR5 ;  /* 0x000000063f2b7899 */ /* 0x000fe20008011405 */
[C---:B------:R-:W-:Y:S01]  /*1350*/  LOP3.LUT R94, R95.reuse, 0x3, RZ, 0xc0, !PT ;  /* 0x000000035f5e7812 */ /* 0x040fe200078ec0ff */
[----:B------:R-:W-:Y:S01]  /*1360*/  IMAD R3, R6, -0x40, R3 ;  /* 0xffffffc006037824 */ /* 0x000fe200078e0203 */
[C---:B------:R-:W-:Y:S01]  /*1370*/  LOP3.LUT R96, R95.reuse, 0x80, RZ, 0xc0, !PT ;  /* 0x000000805f607812 */ /* 0x040fe200078ec0ff */
[----:B------:R-:W-:Y:S01]  /*1380*/  UISETP.LT.AND UP0, UPT, UR43, 0x1, UPT ;  /* 0x000000012b00788c */ /* 0x000fe2000bf01270 */
[-C--:B---3--:R-:W-:Y:S01]  /*1390*/  SHF.L.U32 R0, R0, R93.reuse, RZ ;  /* 0x0000005d00007219 */ /* 0x088fe200000006ff */
[----:B------:R-:W-:Y:S01]  /*13a0*/  ULDC UR4, c[0x0][0x284] ;  /* 0x0000a10000047ab9 */ /* 0x000fe20000000800 */
[----:B------:R-:W-:Y:S01]  /*13b0*/  IMAD R94, R94, -0x2, R7 ;  /* 0xfffffffe5e5e7824 */ /* 0x000fe200078e0207 */
[----:B------:R-:W-:Y:S01]  /*13c0*/  USEL UR44, UR43, 0x1, UP0 ;  /* 0x000000012b2c7887 */ /* 0x000fe20008000000 */
[----:B------:R-:W-:Y:S01]  /*13d0*/  SHF.L.U32 R93, R8, R93, RZ ;  /* 0x0000005d085d7219 */ /* 0x000fe200000006ff */
[----:B------:R-:W-:Y:S01]  /*13e0*/  IMAD.SHL.U32 R95, R95, 0x2, RZ ;  /* 0x000000025f5f7824 */ /* 0x000fe200078e00ff */
[----:B------:R-:W-:Y:S01]  /*13f0*/  LOP3.LUT R102, R18, 0x1, RZ, 0xfc, !PT ;  /* 0x0000000112667812 */ /* 0x000fe200078efcff */
[----:B------:R-:W-:Y:S01]  /*1400*/  VIADD R99, R3, UR4 ;  /* 0x0000000403637c36 */ /* 0x000fe20008000000 */
[C---:B0-----:R-:W-:Y:S01]  /*1410*/  SHF.L.U64.HI R92, R4.reuse, 0x3, R5 ;  /* 0x00000003045c7819 */ /* 0x041fe20000010205 */
[----:B--2---:R-:W-:Y:S01]  /*1420*/  IMAD.SHL.U32 R91, R4, 0x8, RZ ;  /* 0x00000008045b7824 */ /* 0x004fe200078e00ff */
[----:B------:R-:W-:Y:S01]  /*1430*/  SHF.R.U32.HI R96, RZ, 0x7, R96 ;  /* 0x00000007ff607819 */ /* 0x000fe20000011660 */
[----:B------:R-:W-:Y:S01]  /*1440*/  IMAD.MOV.U32 R89, RZ, RZ, RZ ;  /* 0x000000ffff597224 */ /* 0x000fe200078e00ff */
[----:B------:R-:W-:Y:S01]  /*1450*/  LOP3.LUT R98, RZ, R0, RZ, 0x33, !PT ;  /* 0x00000000ff627212 */ /* 0x000fe200078e33ff */
[----:B------:R-:W-:Y:S01]  /*1460*/  UIADD3 UR44, UR43, -UR44, URZ ;  /* 0x8000002c2b2c7290 */ /* 0x000fe2000fffe03f */
[----:B------:R-:W-:Y:S01]  /*1470*/  UMOV UR40, URZ ;  /* 0x0000003f00287c82 */ /* 0x000fe20008000000 */
[----:B-1----:R-:W-:Y:S01]  /*1480*/  VIADD R97, R97, 0xffffffff ;  /* 0xffffffff61617836 */ /* 0x002fe20000000000 */
[----:B------:R-:W-:-:S09]  /*1490*/  UMOV UR41, URZ ;  /* 0x0000003f00297c82 */ /* 0x000fd20008000000 */
.L_x_162:
[----:B0-----:R-:W0:Y:S01]  /*14a0*/  SHFL.IDX PT, R0, R96, RZ, 0x1f ;  /* 0x00001fff60007589 */ /* 0x001e2200000e0000 */
[----:B-1----:R-:W1:Y:S01]  /*14b0*/  S2UR UR7, SR_CgaCtaId ;  /* 0x00000000000779c3 */ /* 0x002e620000008800 */
[----:B------:R-:W-:Y:S01]  /*14c0*/  UMOV UR6, 0x400 ;  /* 0x0000040000067882 */ /* 0x000fe20000000000 */
[----:B0-----:R-:W-:Y:S01]  /*14d0*/  R2UR UR4, R0 ;  /* 0x00000000000472ca */ /* 0x001fe200000e0000 */
[----:B-1----:R-:W-:-:S12]  /*14e0*/  ULEA UR6, UR7, UR6, 0x18 ;  /* 0x0000000607067291 */ /* 0x002fd8000f8ec03f */
[----:B------:R-:W-:-:S04]  /*14f0*/  ULEA.HI UR5, UR4, UR4, URZ, 0x1 ;  /* 0x0000000404057291 */ /* 0x000fc8000f8f083f */
[----:B------:R-:W-:-:S04]  /*1500*/  ULOP3.LUT UR5, UR5, 0x7fffe, URZ, 0xc0, !UPT ;  /* 0x0007fffe05057892 */ /* 0x000fc8000f8ec03f */
[----:B------:R-:W-:-:S03]  /*1510*/  UIADD3 UR5, UR4, -UR5, URZ ;  /* 0x8000000504057290 */ /* 0x000fc6000fffe03f */
[----:B------:R-:W-:Y:S01]  /*1520*/  ULDC UR4, c[0x0][0x28c] ;  /* 0x0000a30000047ab9 */ /* 0x000fe20000000800 */
[----:B------:R-:W-:Y:S01]  /*1530*/  ULEA UR5, UR5, UR6, 0xd ;  /* 0x0000000605057291 */ /* 0x000fe2000f8e683f */
[----:B------:R-:W-:-:S03]  /*1540*/  ISETP.LT.AND P0, PT, RZ, UR4, PT ;  /* 0x00000004ff007c0c */ /* 0x000fc6000bf01270 */
[----:B------:R-:W-:-:S04]  /*1550*/  UIADD3 UR5, UR5, 0x100, URZ ;  /* 0x0000010005057890 */ /* 0x000fc8000fffe03f */
[----:B------:R-:W-:-:S04]  /*1560*/  USHF.R.U32.HI UR5, URZ, 0x4, UR5 ;  /* 0x000000043f057899 */ /* 0x000fc80008011605 */
[----:B------:R-:W-:-:S04]  /*1570*/  ULOP3.LUT UR5, UR5, 0x3fff, URZ, 0xc0, !UPT ;  /* 0x00003fff05057892 */ /* 0x000fc8000f8ec03f */
[----:B------:R-:W-:Y:S01]  /*1580*/  ULOP3.LUT UR45, UR5, 0x10000, URZ, 0xfc, !UPT ;  /* 0x00010000052d7892 */ /* 0x000fe2000f8efc3f */
[----:B--2345:R-:W-:Y:S11]  /*1590*/  @P0 BRA `(.L_x_17) ;  /* 0x0000000000400947 */ /* 0x03cff60003800000 */
[----:B------:R-:W-:Y:S01]  /*15a0*/  MOV R0, 0x0 ;  /* 0x0000000000007802 */ /* 0x000fe20000000f00 */
[----:B------:R-:W-:Y:S01]  /*15b0*/  ULDC.64 UR4, c[0x4][0x68] ;  /* 0x01001a0000047ab9 */ /* 0x000fe20000000a00 */
[----:B------:R-:W-:Y:S01]  /*15c0*/  ULDC.64 UR6, c[0x4][0x8] ;  /* 0x0100020000067ab9 */ /* 0x000fe20000000a00 */
[----:B------:R-:W-:Y:S01]  /*15d0*/  IMAD.U32 R4, RZ, RZ, UR4 ;  /* 0x00000004ff047e24 */ /* 0x000fe2000f8e00ff */
[----:B------:R0:W1:Y:S01]  /*15e0*/  LDC.64 R14, c[0x4][R0] ;  /* 0x01000000000e7b82 */ /* 0x0000620000000a00 */
[----:B------:R-:W-:Y:S01]  /*15f0*/  IMAD.U32 R5, RZ, RZ, UR5 ;  /* 0x00000005ff057e24 */ /* 0x000fe2000f8e00ff */
[----:B------:R-:W-:Y:S01]  /*1600*/  ULDC.64 UR4, c[0x4][0x70] ;  /* 0x01001c0000047ab9 */ /* 0x000fe20000000a00 */
[----:B------:R-:W-:Y:S02]  /*1610*/  IMAD.U32 R10, RZ, RZ, UR6 ;  /* 0x00000006ff0a7e24 */ /* 0x000fe4000f8e00ff */
[----:B------:R-:W-:Y:S02]  /*1620*/  IMAD.U32 R6, RZ, RZ, UR4 ;  /* 0x00000004ff067e24 */ /* 0x000fe4000f8e00ff */
[----:B------:R-:W-:-:S02]  /*1630*/  IMAD.U32 R7, RZ, RZ, UR5 ;  /* 0x00000005ff077e24 */ /* 0x000fc4000f8e00ff */
[----:B------:R-:W-:Y:S02]  /*1640*/  IMAD.U32 R11, RZ, RZ, UR7 ;  /* 0x00000007ff0b7e24 */ /* 0x000fe4000f8e00ff */
[----:B------:R-:W-:Y:S02]  /*1650*/  IMAD.MOV.U32 R8, RZ, RZ, 0x1e1 ;  /* 0x000001e1ff087424 */ /* 0x000fe400078e00ff */
[----:B------:R-:W-:Y:S02]  /*1660*/  IMAD.MOV.U32 R12, RZ, RZ, 0x1 ;  /* 0x00000001ff0c7424 */ /* 0x000fe400078e00ff */
[----:B0-----:R-:W-:-:S07]  /*1670*/  IMAD.MOV.U32 R13, RZ, RZ, RZ ;  /* 0x000000ffff0d7224 */ /* 0x001fce00078e00ff */
[----:B------:R-:W-:-:S07]  /*1680*/  LEPC R20, `(.L_x_17) ;  /* 0x000000001014794e */ /* 0x000fce0000000000 */
[----:B-1---5:R-:W-:Y:S05]  /*1690*/  CALL.ABS.NOINC R14 ;  /* 0x000000000e007343 */ /* 0x022fea0003c00000 */
.L_x_17:
[----:B------:R-:W-:-:S13]  /*16a0*/  ISETP.NE.AND P0, PT, R102, 0x3, PT ;  /* 0x000000036600780c */ /* 0x000fda0003f05270 */
[----:B------:R-:W-:Y:S05]  /*16b0*/  @!P0 BRA `(.L_x_18) ;  /* 0x0000000000048947 */ /* 0x000fea0003800000 */
[----:B------:R-:W-:Y:S01]  /*16c0*/  BPT.TRAP 0x1 ;  /* 0x000000040000795c */ /* 0x000fe20000300000 */
.L_x_18:
[----:B------:R-:W0:Y:S01]  /*16d0*/  S2UR UR5, SR_CgaCtaId ;  /* 0x00000000000579c3 */ /* 0x000e220000008800 */
[----:B------:R-:W-:Y:S01]  /*16e0*/  UMOV UR4, 0x400 ;  /* 0x0000040000047882 */ /* 0x000fe20000000000 */
[----:B------:R-:W-:Y:S02]  /*16f0*/  IMAD.U32 R0, RZ, RZ, UR40 ;  /* 0x00000028ff007e24 */ /* 0x000fe4000f8e00ff */
[----:B------:R-:W-:-:S03]  /*1700*/  IMAD.U32 R3, RZ, RZ, UR41 ;  /* 0x00000029ff037e24 */ /* 0x000fc6000f8e00ff */
[----:B------:R-:W-:Y:S01]  /*1710*/  SHF.L.U32 R0, R0, 0x1f, RZ ;  /* 0x0000001f00007819 */ /* 0x000fe200000006ff */
[----:B0-----:R-:W-:-:S06]  /*1720*/  ULEA UR4, UR5, UR4, 0x18 ;  /* 0x0000000405047291 */ /* 0x001fcc000f8ec03f */
[----:B------:R-:W-:-:S04]  /*1730*/  IMAD.U32 R6, RZ, RZ, UR4 ;  /* 0x00000004ff067e24 */ /* 0x000fc8000f8e00ff */
[----:B------:R-:W-:-:S04]  /*1740*/  IMAD R3, R3, 0x8, R6 ;  /* 0x0000000803037824 */ /* 0x000fc800078e0206 */
[----:B------:R0:W1:Y:S01]  /*1750*/  SYNCS.PHASECHK.TRANS64.TRYWAIT P1, [R3+URZ], R0 ;  /* 0x00000000030075a7 */ /* 0x000062000802017f */
[----:B------:R-:W-:Y:S05]  /*1760*/  @!P0 BRA `(.L_x_19) ;  /* 0x0000000000048947 */ /* 0x000fea0003800000 */
[----:B------:R-:W-:Y:S01]  /*1770*/  BPT.TRAP 0x1 ;  /* 0x000000040000795c */ /* 0x000fe20000300000 */
.L_x_19:
[----:B------:R-:W-:-:S05]  /*1780*/  IMAD.U32 R4, RZ, RZ, UR44 ;  /* 0x0000002cff047e24 */ /* 0x000fca000f8e00ff */
[----:B------:R-:W-:Y:S01]  /*1790*/  ISETP.GE.AND P2, PT, R4, 0x1, PT ;  /* 0x000000010400780c */ /* 0x000fe20003f46270 */
[----:B-1----:R-:W-:-:S12]  /*17a0*/  @P1 BRA `(.L_x_20) ;  /* 0x0000000000081947 */ /* 0x002fd80003800000 */
[----:B------:R-:W1:Y:S02]  /*17b0*/  SYNCS.PHASECHK.TRANS64.TRYWAIT P1, [R3+URZ], R0 ;  /* 0x00000000030075a7 */ /* 0x000e64000802017f */
[----:B-1----:R-:W-:Y:S05]  /*17c0*/  @!P1 BRA `(.L_x_21) ;  /* 0x0000006400709947 */ /* 0x002fea0003800000 */
.L_x_20:
[----:B------:R-:W-:Y:S05]  /*17d0*/  WARPSYNC.ALL ;  /* 0x0000000000007948 */ /* 0x000fea0003800000 */
[----:B------:R-:W-:Y:S01]  /*17e0*/  R2UR UR4, R6 ;  /* 0x00000000060472ca */ /* 0x000fe200000e0000 */
[----:B------:R-:W-:Y:S01]  /*17f0*/  ULEA UR5, UR41, UR45, 0xa ;  /* 0x0000002d29057291 */ /* 0x000fe2000f8e503f */
[----:B------:R-:W-:Y:S01]  /*1800*/  WARPGROUP.ARRIVE ;  /* 0x00000000000079c5 */ /* 0x000fe20000000000 */
[----:B------:R-:W-:Y:S01]  /*1810*/  UMOV UR9, 0x40000040 ;  /* 0x4000004000097882 */ /* 0x000fe20000000000 */
[----:B------:R-:W-:-:S04]  /*1820*/  UMOV UR11, 0x40000040 ;  /* 0x40000040000b7882 */ /* 0x000fc80000000000 */
[----:B------:R-:W-:-:S05]  /*1830*/  UMOV UR8, UR5 ;  /* 0x0000000500087c82 */ /* 0x000fca0008000000 */
[----:B------:R-:W-:-:S04]  /*1840*/  UIADD3 UR4, UR4, 0x10100, URZ ;  /* 0x0001010004047890 */ /* 0x000fc8000fffe03f */
[----:B------:R-:W-:-:S04]  /*1850*/  USHF.R.U32.HI UR4, URZ, 0x4, UR4 ;  /* 0x000000043f047899 */ /* 0x000fc80008011604 */
[----:B------:R-:W-:-:S04]  /*1860*/  ULOP3.LUT UR4, UR4, 0x3fff, URZ, 0xc0, !UPT ;  /* 0x00003fff04047892 */ /* 0x000fc8000f8ec03f */
[----:B------:R-:W-:-:S04]  /*1870*/  ULOP3.LUT UR4, UR4, 0x10000, URZ, 0xfc, !UPT ;  /* 0x0001000004047892 */ /* 0x000fc8000f8efc3f */
[----:B------:R-:W-:-:S07]  /*1880*/  ULEA UR6, UR41, UR4, 0xa ;  /* 0x0000000429067291 */ /* 0x000fce000f8e503f */
[----:B------:R-:W-:Y:S02]  /*1890*/  UMOV UR10, UR6 ;  /* 0x00000006000a7c82 */ /* 0x000fe40008000000 */
[----:B------:R-:W-:Y:S01]  /*18a0*/  HGMMA.64x128x16.F32 R24, gdesc[UR8], RZ, !UPT, gsb0 ;  /* 0x01e00000081879f0 */ /* 0x000fe2000c0008ff */
[----:B------:R-:W-:Y:S02]  /*18b0*/  UIADD3 UR8, UR5, 0x2, URZ ;  /* 0x0000000205087890 */ /* 0x000fe4000fffe03f */
[----:B------:R-:W-:Y:S01]  /*18c0*/  UIADD3 UR10, UR6, 0x2, URZ ;  /* 0x00000002060a7890 */ /* 0x000fe2000fffe03f */
[----:B------:R-:W-:Y:S01]  /*18d0*/  UMOV UR9, 0x40000040 ;  /* 0x4000004000097882 */ /* 0x000fe20000000000 */
[----:B------:R-:W-:Y:S01]  /*18e0*/  UMOV UR11, 0x40000040 ;  /* 0x40000040000b7882 */ /* 0x000fe20000000000 */
[----:B------:R-:W-:Y:S02]  /*18f0*/  WARPGROUP.DEPBAR.LE gsb0, 0x0 ;  /* 0x00008000000079c5 */ /* 0x000fe40000010000 */
[----:B------:R-:W-:-:S06]  /*1900*/  WARPGROUP.ARRIVE ;  /* 0x00000000000079c5 */ /* 0x000fcc0000000000 */
[----:B------:R-:W-:Y:S01]  /*1910*/  HGMMA.64x128x16.F32 R24, gdesc[UR8], R24, gsb0 ;  /* 0x01e00000081879f0 */ /* 0x000fe20008000818 */
        /* <DEDUP_REMOVED lines=13> */
[----:B------:R-:W-:Y:S03]  /*19f0*/  HGMMA.64x128x16.F32 R24, gdesc[UR8], R24, gsb0 ;  /* 0x01e00000081879f0 */ /* 0x000fe60008000818 */
[----:B------:R-:W-:Y:S02]  /*1a00*/  WARPGROUP.DEPBAR.LE gsb0, 0x0 ;  /* 0x00008000000079c5 */ /* 0x000fe40000010000 */
[----:B------:R-:W-:Y:S05]  /*1a10*/  @!P2 BRA `(.L_x_22) ;  /* 0x000000040028a947 */ /* 0x000fea0003800000 */
[----:B------:R-:W-:Y:S01]  /*1a20*/  UIADD3 UR5, UR41, 0x1, URZ ;  /* 0x0000000129057890 */ /* 0x000fe2000fffe03f */
[----:B01----:R-:W-:Y:S02]  /*1a30*/  IMAD.U32 R0, RZ, RZ, UR44 ;  /* 0x0000002cff007e24 */ /* 0x003fe4000f8e00ff */
[----:B------:R-:W-:Y:S01]  /*1a40*/  IMAD.U32 R3, RZ, RZ, UR41 ;  /* 0x00000029ff037e24 */ /* 0x000fe2000f8e00ff */
[----:B------:R-:W-:-:S04]  /*1a50*/  UISETP.NE.AND UP0, UPT, UR5, 0x4, UPT ;  /* 0x000000040500788c */ /* 0x000fc8000bf05270 */
[----:B------:R-:W-:Y:S02]  /*1a60*/  USEL UR6, URZ, 0x1, UP0 ;  /* 0x000000013f067887 */ /* 0x000fe40008000000 */
[----:B------:R-:W-:Y:S02]  /*1a70*/  USEL UR5, UR5, URZ, UP0 ;  /* 0x0000003f05057287 */ /* 0x000fe40008000000 */
[----:B------:R-:W-:-:S06]  /*1a80*/  ULOP3.LUT UR6, UR40, UR6, URZ, 0x3c, !UPT ;  /* 0x0000000628067292 */ /* 0x000fcc000f8e3c3f */
[----:B------:R-:W-:-:S07]  /*1a90*/  IMAD.U32 R7, RZ, RZ, UR6 ;  /* 0x00000006ff077e24 */ /* 0x000fce000f8e00ff */
.L_x_29:
[----:B------:R-:W-:Y:S05]  /*1aa0*/  @!P0 BRA `(.L_x_23) ;  /* 0x0000000000048947 */ /* 0x000fea0003800000 */
[----:B------:R-:W-:Y:S01]  /*1ab0*/  BPT.TRAP 0x1 ;  /* 0x000000040000795c */ /* 0x000fe20000300000 */
.L_x_23:
[----:B------:R-:W0:Y:S01]  /*1ac0*/  S2UR UR7, SR_CgaCtaId ;  /* 0x00000000000779c3 */ /* 0x000e220000008800 */
[----:B------:R-:W-:Y:S01]  /*1ad0*/  UMOV UR6, 0x400 ;  /* 0x0000040000067882 */ /* 0x000fe20000000000 */
[----:B------:R-:W-:Y:S01]  /*1ae0*/  IMAD.U32 R5, RZ, RZ, UR5 ;  /* 0x00000005ff057e24 */ /* 0x000fe2000f8e00ff */
[----:B------:R-:W-:Y:S01]  /*1af0*/  SHF.L.U32 R4, R7, 0x1f, RZ ;  /* 0x0000001f07047819 */ /* 0x000fe200000006ff */
[----:B0-----:R-:W-:-:S06]  /*1b00*/  ULEA UR6, UR7, UR6, 0x18 ;  /* 0x0000000607067291 */ /* 0x001fcc000f8ec03f */
[----:B------:R-:W-:-:S04]  /*1b10*/  IMAD.U32 R6, RZ, RZ, UR6 ;  /* 0x00000006ff067e24 */ /* 0x000fc8000f8e00ff */
[----:B------:R-:W-:-:S04]  /*1b20*/  IMAD R5, R5, 0x8, R6 ;  /* 0x0000000805057824 */ /* 0x000fc800078e0206 */
[----:B------:R0:W1:Y:S01]  /*1b30*/  SYNCS.PHASECHK.TRANS64.TRYWAIT P1, [R5+URZ], R4 ;  /* 0x00000004050075a7 */ /* 0x000062000802017f */
[----:B------:R-:W-:Y:S05]  /*1b40*/  @!P0 BRA `(.L_x_24) ;  /* 0x0000000000048947 */ /* 0x000fea0003800000 */
[----:B------:R-:W-:Y:S01]  /*1b50*/  BPT.TRAP 0x1 ;  /* 0x000000040000795c */ /* 0x000fe20000300000 */
.L_x_24:
[----:B-1----:R-:W-:Y:S05]  /*1b60*/  @P1 BRA `(.L_x_25) ;  /* 0x0000000000081947 */ /* 0x002fea0003800000 */
[----:B------:R-:W1:Y:S02]  /*1b70*/  SYNCS.PHASECHK.TRANS64.TRYWAIT P1, [R5+URZ], R4 ;  /* 0x00000004050075a7 */ /* 0x000e64000802017f */
[----:B-1----:R-:W-:Y:S05]  /*1b80*/  @!P1 BRA `(.L_x_26) ;  /* 0x0000006000949947 */ /* 0x002fea0003800000 */
.L_x_25:
[----:B------:R-:W-:Y:S01]  /*1b90*/  ULEA UR6, UR5, UR45, 0xa ;  /* 0x0000002d05067291 */ /* 0x000fe2000f8e503f */
[----:B------:R-:W-:Y:S01]  /*1ba0*/  WARPGROUP.ARRIVE ;  /* 0x00000000000079c5 */ /* 0x000fe20000000000 */
[----:B------:R-:W-:Y:S01]  /*1bb0*/  ULEA UR7, UR5, UR4, 0xa ;  /* 0x0000000405077291 */ /* 0x000fe2000f8e503f */
[----:B------:R-:W-:Y:S01]  /*1bc0*/  UMOV UR9, 0x40000040 ;  /* 0x4000004000097882 */ /* 0x000fe20000000000 */
[----:B------:R-:W-:-:S03]  /*1bd0*/  UMOV UR11, 0x40000040 ;  /* 0x40000040000b7882 */ /* 0x000fc60000000000 */
[----:B------:R-:W-:Y:S02]  /*1be0*/  UMOV UR8, UR6 ;  /* 0x0000000600087c82 */ /* 0x000fe40008000000 */
[----:B------:R-:W-:Y:S02]  /*1bf0*/  UMOV UR10, UR7 ;  /* 0x00000007000a7c82 */ /* 0x000fe40008000000 */
[----:B------:R-:W-:Y:S01]  /*1c00*/  HGMMA.64x128x16.F32 R24, gdesc[UR8], R24, gsb0 ;  /* 0x01e00000081879f0 */ /* 0x000fe20008000818 */
[----:B------:R-:W-:Y:S02]  /*1c10*/  UIADD3 UR8, UR6, 0x2, URZ ;  /* 0x0000000206087890 */ /* 0x000fe4000fffe03f */
[----:B------:R-:W-:Y:S01]  /*1c20*/  UIADD3 UR10, UR7, 0x2, URZ ;  /* 0x00000002070a7890 */ /* 0x000fe2000fffe03f */
[----:B------:R-:W-:Y:S01]  /*1c30*/  UMOV UR9, 0x40000040 ;  /* 0x4000004000097882 */ /* 0x000fe20000000000 */
[----:B------:R-:W-:Y:S01]  /*1c40*/  UMOV UR11, 0x40000040 ;  /* 0x40000040000b7882 */ /* 0x000fe20000000000 */
[----:B------:R-:W-:-:S02]  /*1c50*/  WARPGROUP.DEPBAR.LE gsb0, 0x0 ;  /* 0x00008000000079c5 */ /* 0x000fc40000010000 */
        /* <DEDUP_REMOVED lines=18> */
[----:B------:R-:W-:Y:S01]  /*1d80*/  BPT.TRAP 0x1 ;  /* 0x000000040000795c */ /* 0x000fe20000300000 */
.L_x_27:
[----:B------:R-:W-:-:S13]  /*1d90*/  ISETP.NE.AND P1, PT, R22, RZ, PT ;  /* 0x000000ff1600720c */ /* 0x000fda0003f25270 */
[----:B01----:R-:W-:-:S04]  /*1da0*/  @P1 IMAD R4, R3, 0x8, R6 ;  /* 0x0000000803041824 */ /* 0x003fc800078e0206 */
[----:B------:R-:W-:-:S05]  /*1db0*/  @P1 VIADD R4, R4, 0x20 ;  /* 0x0000002004041836 */ /* 0x000fca0000000000 */
[----:B------:R-:W-:-:S04]  /*1dc0*/  @P1 PRMT R4, R19, 0x654, R4 ;  /* 0x0000065413041816 */ /* 0x000fc80000000004 */
[----:B------:R0:W-:Y:S01]  /*1dd0*/  @P1 SYNCS.ARRIVE.TRANS64.RED.A1T0 RZ, [R4+URZ], RZ ;  /* 0x000000ff04ff19a7 */ /* 0x0001e2000810043f */
[----:B------:R-:W-:-:S13]  /*1de0*/  ISETP.GT.U32.AND P1, PT, R18, 0x1, PT ;  /* 0x000000011200780c */ /* 0x000fda0003f24070 */
[----:B0-----:R-:W-:Y:S05]  /*1df0*/  @P1 BRA `(.L_x_28) ;  /* 0x0000000000041947 */ /* 0x001fea0003800000 */
[----:B------:R-:W-:Y:S01]  /*1e00*/  BPT.TRAP 0x1 ;  /* 0x000000040000795c */ /* 0x000fe20000300000 */
.L_x_28:
[----:B------:R-:W-:Y:S01]  /*1e10*/  UIADD3 UR5, UR5, 0x1, URZ ;  /* 0x0000000105057890 */ /* 0x000fe2000fffe03f */
[C---:B------:R-:W-:Y:S01]  /*1e20*/  ISETP.GT.AND P2, PT, R0.reuse, 0x1, PT ;  /* 0x000000010000780c */ /* 0x040fe20003f44270 */
[----:B------:R-:W-:Y:S02]  /*1e30*/  VIADD R3, R3, 0x1 ;  /* 0x0000000103037836 */ /* 0x000fe40000000000 */
[----:B------:R-:W-:Y:S01]  /*1e40*/  UISETP.NE.AND UP0, UPT, UR5, 0x4, UPT ;  /* 0x000000040500788c */ /* 0x000fe2000bf05270 */
[----:B------:R-:W-:Y:S02]  /*1e50*/  VIADD R0, R0, 0xffffffff ;  /* 0xffffffff00007836 */ /* 0x000fe40000000000 */
[C---:B------:R-:W-:Y:S01]  /*1e60*/  ISETP.NE.AND P1, PT, R3.reuse, 0x4, PT ;  /* 0x000000040300780c */ /* 0x040fe20003f25270 */
[----:B------:R-:W-:Y:S02]  /*1e70*/  USEL UR6, URZ, 0x1, UP0 ;  /* 0x000000013f067887 */ /* 0x000fe40008000000 */
[----:B------:R-:W-:Y:S01]  /*1e80*/  USEL UR5, UR5, URZ, UP0 ;  /* 0x0000003f05057287 */ /* 0x000fe20008000000 */
[----:B------:R-:W-:-:S03]  /*1e90*/  SEL R3, R3, RZ, P1 ;  /* 0x000000ff03037207 */ /* 0x000fc60000800000 */
[----:B------:R-:W-:Y:S01]  /*1ea0*/  LOP3.LUT R7, R7, UR6, RZ, 0x3c, !PT ;  /* 0x0000000607077c12 */ /* 0x000fe2000f8e3cff */
[----:B------:R-:W-:Y:S07]  /*1eb0*/  @P2 BRA `(.L_x_29) ;  /* 0xfffffff800f82947 */ /* 0x000fee000383ffff */
.L_x_22:
[----:B01----:R-:W0:Y:S02]  /*1ec0*/  LDC R0, c[0x0][0x28c] ;  /* 0x0000a300ff007b82 */ /* 0x003e240000000800 */
[----:B0-----:R-:W-:-:S13]  /*1ed0*/  ISETP.GE.AND P1, PT, R0, 0x1, PT ;  /* 0x000000010000780c */ /* 0x001fda0003f26270 */
[----:B------:R-:W-:Y:S05]  /*1ee0*/  @!P1 BRA `(.L_x_30) ;  /* 0x0000000000389947 */ /* 0x000fea0003800000 */
[----:B------:R-:W-:Y:S05]  /*1ef0*/  @!P0 BRA `(.L_x_31) ;  /* 0x0000000000048947 */ /* 0x000fea0003800000 */
[----:B------:R-:W-:Y:S01]  /*1f00*/  BPT.TRAP 0x1 ;  /* 0x000000040000795c */ /* 0x000fe20000300000 */
.L_x_31:
[----:B------:R-:W-:-:S13]  /*1f10*/  ISETP.NE.AND P0, PT, R22, RZ, PT ;  /* 0x000000ff1600720c */ /* 0x000fda0003f05270 */
[----:B------:R-:W-:-:S05]  /*1f20*/  VOTEU.ANY UP0, P0 ;  /* 0x00000000003f7886 */ /* 0x000fca0000000100 */
[----:B------:R-:W-:-:S06]  /*1f30*/  @UP0 UIADD3 UR4, UR44, UR41, URZ ;  /* 0x000000292c040290 */ /* 0x000fcc000fffe03f */
[----:B------:R-:W-:-:S04]  /*1f40*/  IMAD.U32 R0, RZ, RZ, UR4 ;  /* 0x00000004ff007e24 */ /* 0x000fc8000f8e00ff */
[----:B------:R-:W-:-:S05]  /*1f50*/  @P0 IMAD.SHL.U32 R0, R0, 0x8, RZ ;  /* 0x0000000800000824 */ /* 0x000fca00078e00ff */
[----:B------:R-:W-:-:S04]  /*1f60*/  @P0 LOP3.LUT R0, R0, 0x18, RZ, 0xc0, !PT ;  /* 0x0000001800000812 */ /* 0x000fc800078ec0ff */
[----:B------:R-:W-:-:S04]  /*1f70*/  @P0 IADD3 R0, R6, 0x20, R0 ;  /* 0x0000002006000810 */ /* 0x000fc80007ffe000 */
[----:B------:R-:W-:-:S04]  /*1f80*/  @P0 PRMT R0, R19, 0x654, R0 ;  /* 0x0000065413000816 */ /* 0x000fc80000000000 */
[----:B------:R0:W-:Y:S01]  /*1f90*/  @P0 SYNCS.ARRIVE.TRANS64.RED.A1T0 RZ, [R0+URZ], RZ ;  /* 0x000000ff00ff09a7 */ /* 0x0001e2000810043f */
[----:B------:R-:W-:-:S13]  /*1fa0*/  ISETP.GT.U32.AND P0, PT, R18, 0x1, PT ;  /* 0x000000011200780c */ /* 0x000fda0003f04070 */
[----:B0-----:R-:W-:Y:S05]  /*1fb0*/  @P0 BRA `(.L_x_30) ;  /* 0x0000000000040947 */ /* 0x001fea0003800000 */
[----:B------:R-:W-:Y:S01]  /*1fc0*/  BPT.TRAP 0x1 ;  /* 0x000000040000795c */ /* 0x000fe20000300000 */
.L_x_30:
[----:B------:R-:W-:Y:S01]  /*1fd0*/  IMAD.SHL.U32 R100, R100, 0x80, RZ ;  /* 0x0000008064647824 */ /* 0x000fe200078e00ff */
[----:B------:R-:W-:Y:S01]  /*1fe0*/  ULDC UR6, c[0x0][0x288] ;  /* 0x0000a20000067ab9 */ /* 0x000fe20000000800 */
[----:B------:R-:W-:Y:S01]  /*1ff0*/  SHF.R.S32.HI R11, RZ, 0x1f, R101 ;  /* 0x0000001fff0b7819 */ /* 0x000fe20000011465 */
[C---:B------:R-:W-:Y:S01]  /*2000*/  IMAD.SHL.U32 R6, R103.reuse, 0x80, RZ ;  /* 0x0000008067067824 */ /* 0x040fe200078e00ff */
[----:B------:R-:W-:Y:S01]  /*2010*/  ULDC.64 UR4, c[0x0][0x5d0] ;  /* 0x0001740000047ab9 */ /* 0x000fe20000000a00 */
[C---:B------:R-:W-:Y:S01]  /*2020*/  LOP3.LUT R8, R100.reuse, 0x6, R95, 0xf8, !PT ;  /* 0x0000000664087812 */ /* 0x040fe200078ef85f */
[----:B------:R-:W-:Y:S01]  /*2030*/  IMAD.WIDE R104, R103, 0x80, R88 ;  /* 0x0000008067687825 */ /* 0x000fe200078e0258 */
[----:B------:R-:W-:Y:S01]  /*2040*/  ISETP.GE.AND P0, PT, R100, UR6, PT ;  /* 0x0000000664007c0c */ /* 0x000fe2000bf06270 */
[----:B------:R-:W-:Y:S01]  /*2050*/  ULDC UR6, c[0x0][0x284] ;  /* 0x0000a10000067ab9 */ /* 0x000fe20000000800 */
[----:B------:R-:W-:Y:S01]  /*2060*/  SHF.R.S32.HI R9, RZ, 0x1f, R8 ;  /* 0x0000001fff097819 */ /* 0x000fe20000011408 */
[----:B------:R-:W-:Y:S01]  /*2070*/  IMAD R0, R11, UR4, RZ ;  /* 0x000000040b007c24 */ /* 0x000fe2000f8e02ff */
[----:B------:R-:W-:-:S03]  /*2080*/  ISETP.GE.OR P0, PT, R6, UR6, P0 ;  /* 0x0000000606007c0c */ /* 0x000fc60008706670 */
[C---:B------:R-:W-:Y:S02]  /*2090*/  IMAD R3, R101.reuse, UR5, R0 ;  /* 0x0000000565037c24 */ /* 0x040fe4000f8e0200 */
[----:B------:R-:W-:Y:S01]  /*20a0*/  IMAD.WIDE.U32 R4, R101, UR4, R8 ;  /* 0x0000000465047c25 */ /* 0x000fe2000f8e0008 */
[----:B------:R-:W-:-:S03]  /*20b0*/  ULDC.64 UR4, c[0x0][0x5c8] ;  /* 0x0001720000047ab9 */ /* 0x000fc60000000a00 */
[----:B------:R-:W-:Y:S02]  /*20c0*/  IMAD R7, R105, UR4, RZ ;  /* 0x0000000469077c24 */ /* 0x000fe4000f8e02ff */
[----:B------:R-:W-:Y:S02]  /*20d0*/  IMAD.IADD R5, R5, 0x1, R3 ;  /* 0x0000000105057824 */ /* 0x000fe400078e0203 */
[C---:B------:R-:W-:Y:S02]  /*20e0*/  IMAD R7, R104.reuse, UR5, R7 ;  /* 0x0000000568077c24 */ /* 0x040fe4000f8e0207 */
[----:B------:R-:W-:-:S04]  /*20f0*/  IMAD.WIDE.U32 R106, R104, UR4, R4 ;  /* 0x00000004686a7c25 */ /* 0x000fc8000f8e0004 */
[----:B------:R-:W-:Y:S01]  /*2100*/  IMAD.MOV.U32 R0, RZ, RZ, -0x1 ;  /* 0xffffffffff007424 */ /* 0x000fe200078e00ff */
[----:B------:R-:W-:Y:S06]  /*2110*/  @P0 BRA `(.L_x_32) ;  /* 0x00000040001c0947 */ /* 0x000fec0003800000 */
[----:B-----5:R-:W-:Y:S01]  /*2120*/  FSETP.NEU.AND P0, PT, R90, RZ, PT ;  /* 0x000000ff5a00720b */ /* 0x020fe20003f0d000 */
[----:B------:R-:W-:Y:S01]  /*2130*/  IMAD.IADD R4, R94, 0x1, -R100 ;  /* 0x000000015e047824 */ /* 0x000fe200078e0a64 */
[----:B------:R-:W-:Y:S01]  /*2140*/  BSSY B0, `(.L_x_32) ;  /* 0x0000404000007945 */ /* 0x000fe20003800000 */
[----:B------:R-:W-:Y:S02]  /*2150*/  IMAD.IADD R3, R99, 0x1, -R6 ;  /* 0x0000000163037824 */ /* 0x000fe400078e0a06 */
[----:B------:R-:W-:Y:S01]  /*2160*/  IMAD.IADD R103, R107, 0x1, R7 ;  /* 0x000000016b677824 */ /* 0x000fe200078e0207 */
[----:B------:R-:W-:-:S04]  /*2170*/  ISETP.GT.AND P2, PT, R4, RZ, PT ;  /* 0x000000ff0400720c */ /* 0x000fc80003f44270 */
[----:B------:R-:W-:-:S03]  /*2180*/  ISETP.GT.AND P1, PT, R3, RZ, P2 ;  /* 0x000000ff0300720c */ /* 0x000fc60001724270 */
[----:B------:R-:W-:Y:S10]  /*2190*/  @!P0 BRA `(.L_x_33) ;  /* 0x0000002c00288947 */ /* 0x000ff40003800000 */
[----:B------:R-:W0:Y:S01]  /*21a0*/  LDC.64 R110, c[0x0][0x5b8] ;  /* 0x00016e00ff6e7b82 */ /* 0x000e220000000a00 */
[----:B------:R-:W-:-:S07]  /*21b0*/  ULDC.64 UR4, c[0x0][0x5c0] ;  /* 0x0001700000047ab9 */ /* 0x000fce0000000a00 */
[----:B------:R-:W1:Y:S08]  /*21c0*/  LDC.64 R112, c[0x0][0x5b0] ;  /* 0x00016c00ff707b82 */ /* 0x000e700000000a00 */
[----:B------:R-:W2:Y:S01]  /*21d0*/  LDC.64 R114, c[0x0][0x5a8] ;  /* 0x00016a00ff727b82 */ /* 0x000ea20000000a00 */
[-C--:B0-----:R-:W-:Y:S02]  /*21e0*/  IMAD R6, R11, R110.reuse, RZ ;  /* 0x0000006e0b067224 */ /* 0x081fe400078e02ff */
[----:B------:R-:W-:-:S04]  /*21f0*/  IMAD.WIDE.U32 R108, R101, R110, R8 ;  /* 0x0000006e656c7225 */ /* 0x000fc800078e0008 */
[----:B------:R-:W-:Y:S02]  /*2200*/  IMAD R107, R101, R111, R6 ;  /* 0x0000006f656b7224 */ /* 0x000fe400078e0206 */
[-C--:B-1----:R-:W-:Y:S02]  /*2210*/  IMAD R5, R105, R112.reuse, RZ ;  /* 0x0000007069057224 */ /* 0x082fe400078e02ff */
[----:B------:R-:W-:Y:S02]  /*2220*/  IMAD.IADD R13, R109, 0x1, R107 ;  /* 0x000000016d0d7824 */ /* 0x000fe400078e026b */
[----:B------:R-:W-:Y:S02]  /*2230*/  IMAD.MOV.U32 R12, RZ, RZ, R108 ;  /* 0x000000ffff0c7224 */ /* 0x000fe400078e006c */
[C---:B------:R-:W-:Y:S02]  /*2240*/  IMAD R111, R104.reuse, R113, R5 ;  /* 0x00000071686f7224 */ /* 0x040fe400078e0205 */
[----:B------:R-:W-:-:S04]  /*2250*/  IMAD.WIDE.U32 R6, R104, R112, R12 ;  /* 0x0000007068067225 */ /* 0x000fc800078e000c */
[----:B------:R-:W-:Y:S01]  /*2260*/  IMAD.IADD R5, R7, 0x1, R111 ;  /* 0x0000000107057824 */ /* 0x000fe200078e026f */
[----:B--2---:R-:W-:-:S04]  /*2270*/  LEA R14, P0, R6, R114, 0x1 ;  /* 0x00000072060e7211 */ /* 0x004fc800078008ff */
[----:B------:R-:W-:-:S05]  /*2280*/  LEA.HI.X R15, R6, R115, R5, 0x1, P0 ;  /* 0x00000073060f7211 */ /* 0x000fca00000f0c05 */
[----:B------:R0:W2:Y:S01]  /*2290*/  @P1 LDG.E.LTC128B.U16 R5, desc[UR38][R14.64] ;  /* 0x000000260e051981 */ /* 0x0000a2000c1e1520 */
[----:B------:R-:W-:Y:S01]  /*22a0*/  LEA R10, P0, R106, UR4, 0x1 ;  /* 0x000000046a0a7c11 */ /* 0x000fe2000f8008ff */
[----:B------:R-:W-:Y:S01]  /*22b0*/  IMAD.WIDE.U32 R6, R104, R112, R8 ;  /* 0x0000007068067225 */ /* 0x000fe200078e0008 */
[----:B------:R-:W-:Y:S03]  /*22c0*/  BSSY B1, `(.L_x_34) ;  /* 0x0000012000017945 */ /* 0x000fe60003800000 */
[----:B------:R-:W-:Y:S02]  /*22d0*/  IMAD.IADD R7, R111, 0x1, R7 ;  /* 0x000000016f077824 */ /* 0x000fe400078e0207 */
[----:B------:R-:W-:Y:S01]  /*22e0*/  IMAD.WIDE.U32 R20, R101, R110, R6 ;  /* 0x0000006e65147225 */ /* 0x000fe200078e0006 */
[----:B0-----:R-:W-:-:S03]  /*22f0*/  SHF.L.U64.HI R15, R112, 0x3, R113 ;  /* 0x00000003700f7819 */ /* 0x001fc60000010271 */
[----:B------:R-:W-:Y:S01]  /*2300*/  IMAD.IADD R7, R107, 0x1, R21 ;  /* 0x000000016b077824 */ /* 0x000fe200078e0215 */
[----:B------:R-:W-:Y:S01]  /*2310*/  LEA R6, P4, R20, R114, 0x1 ;  /* 0x0000007214067211 */ /* 0x000fe200078808ff */
[----:B------:R-:W-:-:S03]  /*2320*/  IMAD.SHL.U32 R14, R112, 0x8, RZ ;  /* 0x00000008700e7824 */ /* 0x000fc600078e00ff */
[----:B------:R-:W-:Y:S01]  /*2330*/  LEA.HI.X R7, R20, R115, R7, 0x1, P4 ;  /* 0x0000007314077211 */ /* 0x000fe200020f0c07 */
[----:B--2---:R-:W-:-:S05]  /*2340*/  HADD2.F32 R11, -RZ, R5.H0_H0 ;  /* 0x20000005ff0b7230 */ /* 0x004fca0000004100 */
[----:B------:R-:W-:-:S04]  /*2350*/  FMUL R11, R11, R90 ;  /* 0x0000005a0b0b7220 */ /* 0x000fc80000400000 */
[----:B------:R-:W-:Y:S01]  /*2360*/  FFMA R24, R24, R23, R11 ;  /* 0x0000001718187223 */ /* 0x000fe2000000000b */
[----:B------:R-:W-:Y:S02]  /*2370*/  LEA.HI.X R11, R106, UR5, R103, 0x1, P0 ;  /* 0x000000056a0b7c11 */ /* 0x000fe400080f0c67 */
[----:B------:R-:W-:Y:S02]  /*2380*/  ISETP.GT.AND P0, PT, R4, 0x1, PT ;  /* 0x000000010400780c */ /* 0x000fe40003f04270 */
[----:B------:R-:W-:Y:S02]  /*2390*/  F2FP.F16.F32.PACK_AB R24, RZ, R24 ;  /* 0x00000018ff18723e */ /* 0x000fe400000000ff */
[----:B------:R-:W-:-:S03]  /*23a0*/  ISETP.GT.AND P3, PT, R3, RZ, P0 ;  /* 0x000000ff0300720c */ /* 0x000fc60000764270 */
[----:B------:R0:W-:Y:S10]  /*23b0*/  @P1 STG.E.U16 desc[UR38][R10.64], R24 ;  /* 0x000000180a001986 */ /* 0x0001f4000c101526 */
[----:B------:R-:W-:Y:S05]  /*23c0*/  @!P3 BRA `(.L_x_35) ;  /* 0x000000000004b947 */ /* 0x000fea0003800000 */
[----:B------:R1:W5:Y:S02]  /*23d0*/  LDG.E.LTC128B.U16 R5, desc[UR38][R6.64+0x2] ;  /* 0x0000022606057981 */ /* 0x000364000c1e1520 */
.L_x_35:
[----:B------:R-:W-:Y:S05]  /*23e0*/  BSYNC B1 ;  /* 0x0000000000017941 */ /* 0x000fea0003800000 */
.L_x_34:
[----:B-----5:R-:W-:Y:S01]  /*23f0*/  HADD2.F32 R103, -RZ, R5.H0_H0 ;  /* 0x20000005ff677230 */ /* 0x020fe20000004100 */
[----:B------:R-:W-:Y:S01]  /*2400*/  ISETP.GT.AND P2, PT, R3, 0x8, P2 ;  /* 0x000000080300780c */ /* 0x000fe20001744270 */
[----:B------:R-:W-:Y:S01]  /*2410*/  IMAD.WIDE.U32 R20, R104, R112, R14 ;  /* 0x0000007068147225 */ /* 0x000fe200078e000e */
[----:B0-----:R-:W-:-:S03]  /*2420*/  PRMT R24, R5, 0x7610, R24 ;  /* 0x0000761005187816 */ /* 0x001fc60000000018 */
[----:B------:R-:W-:Y:S01]  /*2430*/  FMUL R12, R103, R90 ;  /* 0x0000005a670c7220 */ /* 0x000fe20000400000 */
[----:B------:R-:W-:Y:S01]  /*2440*/  IMAD.IADD R111, R111, 0x1, R21 ;  /* 0x000000016f6f7824 */ /* 0x000fe200078e0215 */
[----:B------:R-:W-:Y:S02]  /*2450*/  IADD3 R108, P1, R108, R20, RZ ;  /* 0x000000146c6c7210 */ /* 0x000fe40007f3e0ff */
[----:B------:R-:W-:-:S03]  /*2460*/  FFMA R12, R25, R23, R12 ;  /* 0x00000017190c7223 */ /* 0x000fc6000000000c */
[----:B------:R-:W-:Y:S01]  /*2470*/  IMAD.X R13, R111, 0x1, R13, P1 ;  /* 0x000000016f0d7824 */ /* 0x000fe200008e060d */
[C---:B------:R-:W-:Y:S02]  /*2480*/  LEA R14, P1, R108.reuse, R114, 0x1 ;  /* 0x000000726c0e7211 */ /* 0x040fe400078208ff */
[----:B------:R-:W-:Y:S02]  /*2490*/  F2FP.F16.F32.PACK_AB R12, RZ, R12 ;  /* 0x0000000cff0c723e */ /* 0x000fe400000000ff */
[----:B------:R-:W-:Y:S02]  /*24a0*/  LEA.HI.X R15, R108, R115, R13, 0x1, P1 ;  /* 0x000000736c0f7211 */ /* 0x000fe400008f0c0d */
[----:B------:R-:W-:-:S05]  /*24b0*/  PRMT R21, R12, 0x7610, R21 ;  /* 0x000076100c157816 */ /* 0x000fca0000000015 */
[----:B------:R0:W-:Y:S04]  /*24c0*/  @P3 STG.E.U16 desc[UR38][R10.64+0x2], R21 ;  /* 0x000002150a003986 */ /* 0x0001e8000c101526 */
[----:B------:R-:W2:Y:S01]  /*24d0*/  @P2 LDG.E.LTC128B.U16 R24, desc[UR38][R14.64] ;  /* 0x000000260e182981 */ /* 0x000ea2000c1e1520 */
[----:B------:R-:W-:Y:S01]  /*24e0*/  IADD3 R20, P1, R8, R20, RZ ;  /* 0x0000001408147210 */ /* 0x000fe20007f3e0ff */
[----:B------:R-:W-:Y:S01]  /*24f0*/  BSSY B1, `(.L_x_36) ;  /* 0x0000011000017945 */ /* 0x000fe20003800000 */
[----:B------:R-:W-:Y:S02]  /*2500*/  SHF.L.U64.HI R13, R91, 0x1, R92 ;  /* 0x000000015b0d7819 */ /* 0x000fe4000001025c */
[----:B------:R-:W-:Y:S01]  /*2510*/  ISETP.GT.AND P0, PT, R3, 0x8, P0 ;  /* 0x000000080300780c */ /* 0x000fe20000704270 */
[----:B0-----:R-:W-:Y:S01]  /*2520*/  IMAD.X R21, R9, 0x1, R111, P1 ;  /* 0x0000000109157824 */ /* 0x001fe200008e066f */
[----:B------:R-:W-:Y:S01]  /*2530*/  LEA R12, P1, R91, R10, 0x1 ;  /* 0x0000000a5b0c7211 */ /* 0x000fe200078208ff */
[----:B------:R-:W-:-:S04]  /*2540*/  IMAD.WIDE.U32 R20, R101, R110, R20 ;  /* 0x0000006e65147225 */ /* 0x000fc800078e0014 */
[----:B------:R-:W-:Y:S01]  /*2550*/  IMAD.X R13, R13, 0x1, R11, P1 ;  /* 0x000000010d0d7824 */ /* 0x000fe200008e060b */
[----:B------:R-:W-:Y:S01]  /*2560*/  LEA R8, P3, R20, R114, 0x1 ;  /* 0x0000007214087211 */ /* 0x000fe200078608ff */
[----:B------:R-:W-:-:S05]  /*2570*/  IMAD.IADD R9, R107, 0x1, R21 ;  /* 0x000000016b097824 */ /* 0x000fca00078e0215 */
[----:B------:R-:W-:Y:S01]  /*2580*/  LEA.HI.X R9, R20, R115, R9, 0x1, P3 ;  /* 0x0000007314097211 */ /* 0x000fe200018f0c09 */
[----:B--2---:R-:W-:-:S05]  /*2590*/  HADD2.F32 R5, -RZ, R24.H0_H0 ;  /* 0x20000018ff057230 */ /* 0x004fca0000004100 */
[----:B------:R-:W-:-:S04]  /*25a0*/  FMUL R5, R5, R90 ;  /* 0x0000005a05057220 */ /* 0x000fc80000400000 */
[----:B------:R-:W-:-:S05]  /*25b0*/  FFMA R5, R26, R23, R5 ;  /* 0x000000171a057223 */ /* 0x000fca0000000005 */
[----:B------:R-:W-:-:S05]  /*25c0*/  F2FP.F16.F32.PACK_AB R5, RZ, R5 ;  /* 0x00000005ff05723e */ /* 0x000fca00000000ff */
[----:B------:R0:W-:Y:S01]  /*25d0*/  @P2 STG.E.U16 desc[UR38][R12.64], R5 ;  /* 0x000000050c002986 */ /* 0x0001e2000c101526 */
[----:B------:R-:W-:Y:S05]  /*25e0*/  @!P0 BRA `(.L_x_37) ;  /* 0x0000000000048947 */ /* 0x000fea0003800000 */
[----:B------:R2:W5:Y:S02]  /*25f0*/  LDG.E.LTC128B.U16 R24, desc[UR38][R8.64+0x2] ;  /* 0x0000022608187981 */ /* 0x000564000c1e1520 */
.L_x_37:
[----:B------:R-:W-:Y:S05]  /*2600*/  BSYNC B1 ;  /* 0x0000000000017941 */ /* 0x000fea0003800000 */
.L_x_36:
[----:B0----5:R-:W-:Y:S01]  /*2610*/  HADD2.F32 R5, -RZ, R24.H0_H0 ;  /* 0x20000018ff057230 */ /* 0x021fe20000004100 */
[----:B------:R-:W-:Y:S01]  /*2620*/  ISETP.GT.AND P1, PT, R4, 0x8, PT ;  /* 0x000000080400780c */ /* 0x000fe20003f24270 */
[----:B------:R-:W-:Y:S03]  /*2630*/  BSSY B1, `(.L_x_38) ;  /* 0x0000008000017945 */ /* 0x000fe60003800000 */
[----:B------:R-:W-:Y:S01]  /*2640*/  FMUL R14, R5, R90 ;  /* 0x0000005a050e7220 */ /* 0x000fe20000400000 */
[----:B------:R-:W-:-:S03]  /*2650*/  ISETP.GT.AND P2, PT, R3, RZ, P1 ;  /* 0x000000ff0300720c */ /* 0x000fc60000f44270 */
[----:B------:R-:W-:-:S05]  /*2660*/  FFMA R14, R27, R23, R14 ;  /* 0x000000171b0e7223 */ /* 0x000fca000000000e */
[----:B------:R-:W-:-:S05]  /*2670*/  F2FP.F16.F32.PACK_AB R14, RZ, R14 ;  /* 0x0000000eff0e723e */ /* 0x000fca00000000ff */
[----:B------:R0:W-:Y:S01]  /*2680*/  @P0 STG.E.U16 desc[UR38][R12.64+0x2], R14 ;  /* 0x0000020e0c000986 */ /* 0x0001e2000c101526 */
[----:B------:R-:W-:Y:S05]  /*2690*/  @!P2 BRA `(.L_x_39) ;  /* 0x000000000004a947 */ /* 0x000fea0003800000 */
[----:B------:R3:W5:Y:S02]  /*26a0*/  LDG.E.LTC128B.U16 R24, desc[UR38][R6.64+0x10] ;  /* 0x0000102606187981 */ /* 0x000764000c1e1520 */
.L_x_39:
[----:B------:R-:W-:Y:S05]  /*26b0*/  BSYNC B1 ;  /* 0x0000000000017941 */ /* 0x000fea0003800000 */
.L_x_38:
[----:B-----5:R-:W-:Y:S01]  /*26c0*/  HADD2.F32 R5, -RZ, R24.H0_H0 ;  /* 0x20000018ff057230 */ /* 0x020fe20000004100 */
        /* <DEDUP_REMOVED lines=9> */
.L_x_41:
[----:B------:R-:W-:Y:S05]  /*2760*/  BSYNC B1 ;  /* 0x0000000000017941 */ /* 0x000fea0003800000 */
.L_x_40:
[----:B----45:R-:W-:Y:S01]  /*2770*/  HADD2.F32 R5, -RZ, R24.H0_H0 ;  /* 0x20000018ff057230 */ /* 0x030fe20000004100 */
[----:B------:R-:W-:Y:S01]  /*2780*/  ISETP.GT.AND P1, PT, R3, 0x8, P1 ;  /* 0x000000080300780c */ /* 0x000fe20000f24270 */
[----:B------:R-:W-:Y:S03]  /*2790*/  BSSY B1, `(.L_x_42) ;  /* 0x0000007000017945 */ /* 0x000fe60003800000 */
[----:B0-----:R-:W-:-:S04]  /*27a0*/  FMUL R14, R5, R90 ;  /* 0x0000005a050e7220 */ /* 0x001fc80000400000 */
[----:B------:R-:W-:-:S05]  /*27b0*/  FFMA R14, R29, R23, R14 ;  /* 0x000000171d0e7223 */ /* 0x000fca000000000e */
[----:B------:R-:W-:-:S05]  /*27c0*/  F2FP.F16.F32.PACK_AB R14, RZ, R14 ;  /* 0x0000000eff0e723e */ /* 0x000fca00000000ff */
[----:B------:R0:W-:Y:S01]  /*27d0*/  @P3 STG.E.U16 desc[UR38][R10.64+0x12], R14 ;  /* 0x0000120e0a003986 */ /* 0x0001e2000c101526 */
[----:B------:R-:W-:Y:S05]  /*27e0*/  @!P1 BRA `(.L_x_43) ;  /* 0x0000000000049947 */ /* 0x000fea0003800000 */
[----:B------:R4:W5:Y:S02]  /*27f0*/  LDG.E.LTC128B.U16 R24, desc[UR38][R8.64+0x10] ;  /* 0x0000102608187981 */ /* 0x000964000c1e1520 */
.L_x_43:
[----:B------:R-:W-:Y:S05]  /*2800*/  BSYNC B1 ;  /* 0x0000000000017941 */ /* 0x000fea0003800000 */
.L_x_42:
[----:B-----5:R-:W-:Y:S01]  /*2810*/  HADD2.F32 R5, -RZ, R24.H0_H0 ;  /* 0x20000018ff057230 */ /* 0x020fe20000004100 */
[----:B------:R-:W-:Y:S01]  /*2820*/  ISETP.GT.AND P0, PT, R3, 0x8, P0 ;  /* 0x000000080300780c */ /* 0x000fe20000704270 */
[----:B------:R-:W-:Y:S03]  /*2830*/  BSSY B1, `(.L_x_44) ;  /* 0x0000007000017945 */ /* 0x000fe60003800000 */
[----:B------:R-:W-:-:S04]  /*2840*/  FMUL R5, R5, R90 ;  /* 0x0000005a05057220 */ /* 0x000fc80000400000 */
[----:B------:R-:W-:-:S05]  /*2850*/  FFMA R5, R30, R23, R5 ;  /* 0x000000171e057223 */ /* 0x000fca0000000005 */
[----:B------:R-:W-:-:S05]  /*2860*/  F2FP.F16.F32.PACK_AB R5, RZ, R5 ;  /* 0x00000005ff05723e */ /* 0x000fca00000000ff */
[----:B------:R0:W-:Y:S01]  /*2870*/  @P1 STG.E.U16 desc[UR38][R12.64+0x10], R5 ;  /* 0x000010050c001986 */ /* 0x0001e2000c101526 */
[----:B------:R-:W-:Y:S05]  /*2880*/  @!P0 BRA `(.L_x_45) ;  /* 0x0000000000048947 */ /* 0x000fea0003800000 */
[----:B------:R0:W5:Y:S02]  /*2890*/  LDG.E.LTC128B.U16 R24, desc[UR38][R8.64+0x12] ;  /* 0x0000122608187981 */ /* 0x000164000c1e1520 */
.L_x_45:
[----:B------:R-:W-:Y:S05]  /*28a0*/  BSYNC B1 ;  /* 0x0000000000017941 */ /* 0x000fea0003800000 */
.L_x_44:
        /* <DEDUP_REMOVED lines=10> */
.L_x_47:
[----:B------:R-:W-:Y:S05]  /*2950*/  BSYNC B1 ;  /* 0x0000000000017941 */ /* 0x000fea0003800000 */
.L_x_46:
        /* <DEDUP_REMOVED lines=10> */
.L_x_49:
[----:B------:R-:W-:Y:S05]  /*2a00*/  BSYNC B1 ;  /* 0x0000000000017941 */ /* 0x000fea0003800000 */
.L_x_48:
[----:B0----5:R-:W-:Y:S01]  /*2a10*/  HADD2.F32 R5, -RZ, R24.H0_H0 ;  /* 0x20000018ff057230 */ /* 0x021fe20000004100 */
        /* <DEDUP_REMOVED lines=8> */
.L_x_51:
[----:B------:R-:W-:Y:S05]  /*2aa0*/  BSYNC B1 ;  /* 0x0000000000017941 */ /* 0x000fea0003800000 */
.L_x_50:
        /* <DEDUP_REMOVED lines=9> */
.L_x_53:
[----:B------:R-:W-:Y:S05]  /*2b40*/  BSYNC B1 ;  /* 0x0000000000017941 */ /* 0x000fea0003800000 */
.L_x_52:
        /* <DEDUP_REMOVED lines=10> */
.L_x_55:
[----:B------:R-:W-:Y:S05]  /*2bf0*/  BSYNC B1 ;  /* 0x0000000000017941 */ /* 0x000fea0003800000 */
.L_x_54:
        /* <DEDUP_REMOVED lines=10> */
.L_x_57:
[----:B------:R-:W-:Y:S05]  /*2ca0*/  BSYNC B1 ;  /* 0x0000000000017941 */ /* 0x000fea0003800000 */
.L_x_56:
        /* <DEDUP_REMOVED lines=9> */
.L_x_59:
[----:B------:R-:W-:Y:S05]  /*2d40*/  BSYNC B1 ;  /* 0x0000000000017941 */ /* 0x000fea0003800000 */
.L_x_58:
        /* <DEDUP_REMOVED lines=9> */
.L_x_61:
[----:B------:R-:W-:Y:S05]  /*2de0*/  BSYNC B1 ;  /* 0x0000000000017941 */ /* 0x000fea0003800000 */
.L_x_60:
        /* <DEDUP_REMOVED lines=10> */
.L_x_63:
[----:B------:R-:W-:Y:S05]  /*2e90*/  BSYNC B1 ;  /* 0x0000000000017941 */ /* 0x000fea0003800000 */
.L_x_62:
        /* <DEDUP_REMOVED lines=10> */
.L_x_65:
[----:B------:R-:W-:Y:S05]  /*2f40*/  BSYNC B1 ;  /* 0x0000000000017941 */ /* 0x000fea0003800000 */
.L_x_64:
        /* <DEDUP_REMOVED lines=9> */
.L_x_67:
[----:B------:R-:W-:Y:S05]  /*2fe0*/  BSYNC B1 ;  /* 0x0000000000017941 */ /* 0x000fea0003800000 */
.L_x_66:
        /* <DEDUP_REMOVED lines=9> */
.L_x_69:
[----:B------:R-:W-:Y:S05]  /*3080*/  BSYNC B1 ;  /* 0x0000000000017941 */ /* 0x000fea0003800000 */
.L_x_68:
        /* <DEDUP_REMOVED lines=10> */
.L_x_71:
[----:B------:R-:W-:Y:S05]  /*3130*/  BSYNC B1 ;  /* 0x0000000000017941 */ /* 0x000fea0003800000 */
.L_x_70:
        /* <DEDUP_REMOVED lines=10> */
.L_x_73:
[----:B------:R-:W-:Y:S05]  /*31e0*/  BSYNC B1 ;  /* 0x0000000000017941 */ /* 0x000fea0003800000 */
.L_x_72:
        /* <DEDUP_REMOVED lines=9> */
.L_x_75:
[----:B------:R-:W-:Y:S05]  /*3280*/  BSYNC B1 ;  /* 0x0000000000017941 */ /* 0x000fea0003800000 */
.L_x_74:
        /* <DEDUP_REMOVED lines=9> */
.L_x_77:
[----:B------:R-:W-:Y:S05]  /*3320*/  BSYNC B1 ;  /* 0x0000000000017941 */ /* 0x000fea0003800000 */
.L_x_76:
        /* <DEDUP_REMOVED lines=10> */
.L_x_79:
[----:B------:R-:W-:Y:S05]  /*33d0*/  BSYNC B1 ;  /* 0x0000000000017941 */ /* 0x000fea0003800000 */
.L_x_78:
        /* <DEDUP_REMOVED lines=10> */
.L_x_81:
[----:B------:R-:W-:Y:S05]  /*3480*/  BSYNC B1 ;  /* 0x0000000000017941 */ /* 0x000fea0003800000 */
.L_x_80:
        /* <DEDUP_REMOVED lines=9> */
.L_x_83:
[----:B------:R-:W-:Y:S05]  /*3520*/  BSYNC B1 ;  /* 0x0000000000017941 */ /* 0x000fea0003800000 */
.L_x_82:
        /* <DEDUP_REMOVED lines=9> */
.L_x_85:
[----:B------:R-:W-:Y:S05]  /*35c0*/  BSYNC B1 ;  /* 0x0000000000017941 */ /* 0x000fea0003800000 */
.L_x_84:
        /* <DEDUP_REMOVED lines=10> */
.L_x_87:
[----:B------:R-:W-:Y:S05]  /*3670*/  BSYNC B1 ;  /* 0x0000000000017941 */ /* 0x000fea0003800000 */
.L_x_86:
        /* <DEDUP_REMOVED lines=10> */
.L_x_89:
[----:B------:R-:W-:Y:S05]  /*3720*/  BSYNC B1 ;  /* 0x0000000000017941 */ /* 0x000fea0003800000 */
.L_x_88:
        /* <DEDUP_REMOVED lines=9> */
.L_x_91:
[----:B------:R-:W-:Y:S05]  /*37c0*/  BSYNC B1 ;  /* 0x0000000000017941 */ /* 0x000fea0003800000 */
.L_x_90:
        /* <DEDUP_REMOVED lines=9> */
.L_x_93:
[----:B------:R-:W-:Y:S05]  /*3860*/  BSYNC B1 ;  /* 0x0000000000017941 */ /* 0x000fea0003800000 */
.L_x_92:
        /* <DEDUP_REMOVED lines=10> */
.L_x_95:
[----:B------:R-:W-:Y:S05]  /*3910*/  BSYNC B1 ;  /* 0x0000000000017941 */ /* 0x000fea0003800000 */
.L_x_94:
        /* <DEDUP_REMOVED lines=10> */
.L_x_97:
[----:B------:R-:W-:Y:S05]  /*39c0*/  BSYNC B1 ;  /* 0x0000000000017941 */ /* 0x000fea0003800000 */
.L_x_96:
        /* <DEDUP_REMOVED lines=9> */
.L_x_99:
[----:B------:R-:W-:Y:S05]  /*3a60*/  BSYNC B1 ;  /* 0x0000000000017941 */ /* 0x000fea0003800000 */
.L_x_98:
        /* <DEDUP_REMOVED lines=9> */
.L_x_101:
[----:B------:R-:W-:Y:S05]  /*3b00*/  BSYNC B1 ;  /* 0x0000000000017941 */ /* 0x000fea0003800000 */
.L_x_100:
        /* <DEDUP_REMOVED lines=10> */
.L_x_103:
[----:B------:R-:W-:Y:S05]  /*3bb0*/  BSYNC B1 ;  /* 0x0000000000017941 */ /* 0x000fea0003800000 */
.L_x_102:
        /* <DEDUP_REMOVED lines=10> */
.L_x_105:
[----:B------:R-:W-:Y:S05]  /*3c60*/  BSYNC B1 ;  /* 0x0000000000017941 */ /* 0x000fea0003800000 */
.L_x_104:
        /* <DEDUP_REMOVED lines=9> */
.L_x_107:
[----:B------:R-:W-:Y:S05]  /*3d00*/  BSYNC B1 ;  /* 0x0000000000017941 */ /* 0x000fea0003800000 */
.L_x_106:
        /* <DEDUP_REMOVED lines=9> */
.L_x_109:
[----:B------:R-:W-:Y:S05]  /*3da0*/  BSYNC B1 ;  /* 0x0000000000017941 */ /* 0x000fea0003800000 */
.L_x_108:
        /* <DEDUP_REMOVED lines=10> */
.L_x_111:
[----:B------:R-:W-:Y:S05]  /*3e50*/  BSYNC B1 ;  /* 0x0000000000017941 */ /* 0x000fea0003800000 */
.L_x_110:
        /* <DEDUP_REMOVED lines=10> */
.L_x_113:
[----:B------:R-:W-:Y:S05]  /*3f00*/  BSYNC B1 ;  /* 0x0000000000017941 */ /* 0x000fea0003800000 */
.L_x_112:
        /* <DEDUP_REMOVED lines=9> */
.L_x_115:
[----:B------:R-:W-:Y:S05]  /*3fa0*/  BSYNC B1 ;  /* 0x0000000000017941 */ /* 0x000fea0003800000 */
.L_x_114:
        /* <DEDUP_REMOVED lines=9> */
.L_x_117:
[----:B------:R-:W-:Y:S05]  /*4040*/  BSYNC B1 ;  /* 0x0000000000017941 */ /* 0x000fea0003800000 */
.L_x_116:
        /* <DEDUP_REMOVED lines=10> */
.L_x_119:
[----:B------:R-:W-:Y:S05]  /*40f0*/  BSYNC B1 ;  /* 0x0000000000017941 */ /* 0x000fea0003800000 */
.L_x_118:
        /* <DEDUP_REMOVED lines=10> */
.L_x_121:
[----:B------:R-:W-:Y:S05]  /*41a0*/  BSYNC B1 ;  /* 0x0000000000017941 */ /* 0x000fea0003800000 */
.L_x_120:
        /* <DEDUP_REMOVED lines=9> */
.L_x_123:
[----:B------:R-:W-:Y:S05]  /*4240*/  BSYNC B1 ;  /* 0x0000000000017941 */ /* 0x000fea0003800000 */
.L_x_122:
        /* <DEDUP_REMOVED lines=9> */
.L_x_125:
[----:B------:R-:W-:Y:S05]  /*42e0*/  BSYNC B1 ;  /* 0x0000000000017941 */ /* 0x000fea0003800000 */
.L_x_124:
        /* <DEDUP_REMOVED lines=10> */
.L_x_127:
[----:B------:R-:W-:Y:S05]  /*4390*/  BSYNC B1 ;  /* 0x0000000000017941 */ /* 0x000fea0003800000 */
.L_x_126:
        /* <DEDUP_REMOVED lines=10> */
.L_x_129:
[----:B------:R-:W-:Y:S05]  /*4440*/  BSYNC B1 ;  /* 0x0000000000017941 */ /* 0x000fea0003800000 */
.L_x_128:
        /* <DEDUP_REMOVED lines=9> */
.L_x_131:
[----:B------:R-:W-:Y:S05]  /*44e0*/  BSYNC B1 ;  /* 0x0000000000017941 */ /* 0x000fea0003800000 */
.L_x_130:
        /* <DEDUP_REMOVED lines=9> */
.L_x_133:
[----:B------:R-:W-:Y:S05]  /*4580*/  BSYNC B1 ;  /* 0x0000000000017941 */ /* 0x000fea0003800000 */
.L_x_132:
        /* <DEDUP_REMOVED lines=10> */
.L_x_135:
[----:B------:R-:W-:Y:S05]  /*4630*/  BSYNC B1 ;  /* 0x0000000000017941 */ /* 0x000fea0003800000 */
.L_x_134:
        /* <DEDUP_REMOVED lines=10> */
.L_x_137:
[----:B------:R-:W-:Y:S05]  /*46e0*/  BSYNC B1 ;  /* 0x0000000000017941 */ /* 0x000fea0003800000 */
.L_x_136:
        /* <DEDUP_REMOVED lines=9> */
.L_x_139:
[----:B------:R-:W-:Y:S05]  /*4780*/  BSYNC B1 ;  /* 0x0000000000017941 */ /* 0x000fea0003800000 */
.L_x_138:
        /* <DEDUP_REMOVED lines=9> */
.L_x_141:
[----:B------:R-:W-:Y:S05]  /*4820*/  BSYNC B1 ;  /* 0x0000000000017941 */ /* 0x000fea0003800000 */
.L_x_140:
        /* <DEDUP_REMOVED lines=10> */
.L_x_143:
[----:B------:R-:W-:Y:S05]  /*48d0*/  BSYNC B1 ;  /* 0x0000000000017941 */ /* 0x000fea0003800000 */
.L_x_142:
        /* <DEDUP_REMOVED lines=10> */
.L_x_145:
[----:B------:R-:W-:Y:S05]  /*4980*/  BSYNC B1 ;  /* 0x0000000000017941 */ /* 0x000fea0003800000 */
.L_x_144:
        /* <DEDUP_REMOVED lines=9> */
.L_x_147:
[----:B------:R-:W-:Y:S05]  /*4a20*/  BSYNC B1 ;  /* 0x0000000000017941 */ /* 0x000fea0003800000 */
.L_x_146:
        /* <DEDUP_REMOVED lines=9> */
.L_x_149:
[----:B------:R-:W-:Y:S05]  /*4ac0*/  BSYNC B1 ;  /* 0x0000000000017941 */ /* 0x000fea0003800000 */
.L_x_148:
        /* <DEDUP_REMOVED lines=10> */
.L_x_151:
[----:B------:R-:W-:Y:S05]  /*4b70*/  BSYNC B1 ;  /* 0x0000000000017941 */ /* 0x000fea0003800000 */
.L_x_150:
[----:B-----5:R-:W-:Y:S01]  /*4b80*/  HADD2.F32 R5, -RZ, R24.H0_H0 ;  /* 0x20000018ff057230 */ /* 0x020fe20000004100 */
[----:B------:R-:W-:Y:S01]  /*4b90*/  ISETP.GT.AND P0, PT, R4, 0x79, PT ;  /* 0x000000790400780c */ /* 0x000fe20003f04270 */
[----:B------:R-:W-:Y:S01]  /*4ba0*/  @P2 IMAD.MOV.U32 R4, RZ, RZ, R10 ;  /* 0x000000ffff042224 */ /* 0x000fe200078e000a */
[----:B------:R-:W-:Y:S02]  /*4bb0*/  BSSY B1, `(.L_x_152) ;  /* 0x000000a000017945 */ /* 0x000fe40003800000 */
[----:B------:R-:W-:Y:S01]  /*4bc0*/  FMUL R5, R5, R90 ;  /* 0x0000005a05057220 */ /* 0x000fe20000400000 */
[----:B------:R-:W-:-:S03]  /*4bd0*/  ISETP.GT.AND P3, PT, R3, RZ, P0 ;  /* 0x000000ff0300720c */ /* 0x000fc60000764270 */
[----:B------:R-:W-:-:S05]  /*4be0*/  FFMA R5, R84, R23, R5 ;  /* 0x0000001754057223 */ /* 0x000fca0000000005 */
[----:B------:R-:W-:-:S04]  /*4bf0*/  F2FP.F16.F32.PACK_AB R5, RZ, R5 ;  /* 0x00000005ff05723e */ /* 0x000fc800000000ff */
[----:B0-----:R-:W-:Y:S01]  /*4c00*/  PRMT R14, R5, 0x7610, R14 ;  /* 0x00007610050e7816 */ /* 0x001fe2000000000e */
[----:B------:R-:W-:-:S05]  /*4c10*/  @P2 IMAD.MOV.U32 R5, RZ, RZ, R11 ;  /* 0x000000ffff052224 */ /* 0x000fca00078e000b */
[----:B------:R0:W-:Y:S01]  /*4c20*/  @P2 STG.E.U16 desc[UR38][R4.64+0xf0], R14 ;  /* 0x0000f00e04002986 */ /* 0x0001e2000c101526 */
[----:B------:R-:W-:Y:S05]  /*4c30*/  @!P3 BRA `(.L_x_153) ;  /* 0x000000000004b947 */ /* 0x000fea0003800000 */
[----:B------:R0:W5:Y:S02]  /*4c40*/  LDG.E.LTC128B.U16 R24, desc[UR38][R6.64+0xf2] ;  /* 0x0000f22606187981 */ /* 0x000164000c1e1520 */
.L_x_153:
[----:B------:R-:W-:Y:S05]  /*4c50*/  BSYNC B1 ;  /* 0x0000000000017941 */ /* 0x000fea0003800000 */
.L_x_152:
        /* <DEDUP_REMOVED lines=9> */
.L_x_155:
[----:B------:R-:W-:Y:S05]  /*4cf0*/  BSYNC B1 ;  /* 0x0000000000017941 */ /* 0x000fea0003800000 */
.L_x_154:
[----:B-----5:R-:W-:Y:S01]  /*4d00*/  HADD2.F32 R5, -RZ, R24.H0_H0 ;  /* 0x20000018ff057230 */ /* 0x020fe20000004100 */
[----:B------:R-:W-:Y:S01]  /*4d10*/  ISETP.GT.AND P0, PT, R3, 0x8, P0 ;  /* 0x000000080300780c */ /* 0x000fe20000704270 */
[----:B0-----:R-:W-:Y:S01]  /*4d20*/  @P1 IMAD.MOV.U32 R4, RZ, RZ, R12 ;  /* 0x000000ffff041224 */ /* 0x001fe200078e000c */
[----:B------:R-:W-:Y:S02]  /*4d30*/  BSSY B1, `(.L_x_156) ;  /* 0x0000009000017945 */ /* 0x000fe40003800000 */
[----:B------:R-:W-:-:S04]  /*4d40*/  FMUL R5, R5, R90 ;  /* 0x0000005a05057220 */ /* 0x000fc80000400000 */
[----:B------:R-:W-:-:S05]  /*4d50*/  FFMA R5, R86, R23, R5 ;  /* 0x0000001756057223 */ /* 0x000fca0000000005 */
[----:B------:R-:W-:-:S04]  /*4d60*/  F2FP.F16.F32.PACK_AB R5, RZ, R5 ;  /* 0x00000005ff05723e */ /* 0x000fc800000000ff */
[----:B-1-3--:R-:W-:Y:S01]  /*4d70*/  PRMT R6, R5, 0x7610, R6 ;  /* 0x0000761005067816 */ /* 0x00afe20000000006 */
[----:B------:R-:W-:-:S05]  /*4d80*/  @P1 IMAD.MOV.U32 R5, RZ, RZ, R13 ;  /* 0x000000ffff051224 */ /* 0x000fca00078e000d */
[----:B------:R0:W-:Y:S01]  /*4d90*/  @P1 STG.E.U16 desc[UR38][R4.64+0xf0], R6 ;  /* 0x0000f00604001986 */ /* 0x0001e2000c101526 */
[----:B------:R-:W-:Y:S05]  /*4da0*/  @!P0 BRA `(.L_x_157) ;  /* 0x0000000000048947 */ /* 0x000fea0003800000 */
[----:B------:R1:W5:Y:S02]  /*4db0*/  LDG.E.LTC128B.U16 R24, desc[UR38][R8.64+0xf2] ;  /* 0x0000f22608187981 */ /* 0x000364000c1e1520 */
.L_x_157:
[----:B------:R-:W-:Y:S05]  /*4dc0*/  BSYNC B1 ;  /* 0x0000000000017941 */ /* 0x000fea0003800000 */
.L_x_156:
[----:B------:R-:W-:Y:S05]  /*4dd0*/  @!P0 BRA `(.L_x_158) ;  /* 0x0000001000e88947 */ /* 0x000fea0003800000 */
[----:B-----5:R-:W-:-:S05]  /*4de0*/  HADD2.F32 R3, -RZ, R24.H0_H0 ;  /* 0x20000018ff037230 */ /* 0x020fca0000004100 */
[----:B0-----:R-:W-:-:S04]  /*4df0*/  FMUL R4, R3, R90 ;  /* 0x0000005a03047220 */ /* 0x001fc80000400000 */
[----:B------:R-:W-:-:S05]  /*4e00*/  FFMA R4, R87, R23, R4 ;  /* 0x0000001757047223 */ /* 0x000fca0000000004 */
[----:B------:R-:W-:-:S05]  /*4e10*/  F2FP.F16.F32.PACK_AB R4, RZ, R4 ;  /* 0x00000004ff04723e */ /* 0x000fca00000000ff */
[----:B------:R3:W-:Y:S01]  /*4e20*/  STG.E.U16 desc[UR38][R12.64+0xf2], R4 ;  /* 0x0000f2040c007986 */ /* 0x0007e2000c101526 */
[----:B------:R-:W-:Y:S05]  /*4e30*/  BRA `(.L_x_158) ;  /* 0x0000001000d07947 */ /* 0x000fea0003800000 */
.L_x_33:
[----:B------:R-:W-:Y:S01]  /*4e40*/  ISETP.GT.AND P3, PT, R4, 0x1, PT ;  /* 0x000000010400780c */ /* 0x000fe20003f64270 */
[----:B------:R-:W-:Y:S01]  /*4e50*/  ULDC.64 UR4, c[0x0][0x5c0] ;  /* 0x0001700000047ab9 */ /* 0x000fe20000000a00 */
[-C--:B------:R-:W-:Y:S01]  /*4e60*/  FMUL R24, R24, R23.reuse ;  /* 0x0000001718187220 */ /* 0x080fe20000400000 */
[----:B------:R-:W-:Y:S01]  /*4e70*/  LEA R6, P4, R106, UR4, 0x1 ;  /* 0x000000046a067c11 */ /* 0x000fe2000f8808ff */
[-C--:B------:R-:W-:Y:S01]  /*4e80*/  FMUL R25, R25, R23.reuse ;  /* 0x0000001719197220 */ /* 0x080fe20000400000 */
[----:B------:R-:W-:Y:S01]  /*4e90*/  ISETP.GT.AND P0, PT, R3, RZ, P3 ;  /* 0x000000ff0300720c */ /* 0x000fe20001f04270 */
[-C--:B------:R-:W-:Y:S01]  /*4ea0*/  FMUL R26, R26, R23.reuse ;  /* 0x000000171a1a7220 */ /* 0x080fe20000400000 */
[----:B------:R-:W-:Y:S01]  /*4eb0*/  F2FP.F16.F32.PACK_AB R24, RZ, R24 ;  /* 0x00000018ff18723e */ /* 0x000fe200000000ff */
[-C--:B------:R-:W-:Y:S01]  /*4ec0*/  FMUL R27, R27, R23.reuse ;  /* 0x000000171b1b7220 */ /* 0x080fe20000400000 */
[----:B------:R-:W-:Y:S01]  /*4ed0*/  LEA.HI.X R7, R106, UR5, R103, 0x1, P4 ;  /* 0x000000056a077c11 */ /* 0x000fe2000a0f0c67 */
[----:B------:R-:W-:Y:S01]  /*4ee0*/  FMUL R28, R28, R23 ;  /* 0x000000171c1c7220 */ /* 0x000fe20000400000 */
[----:B------:R-:W-:Y:S01]  /*4ef0*/  F2FP.F16.F32.PACK_AB R25, RZ, R25 ;  /* 0x00000019ff19723e */ /* 0x000fe200000000ff */
[-C--:B------:R-:W-:Y:S01]  /*4f00*/  FMUL R29, R29, R23.reuse ;  /* 0x000000171d1d7220 */ /* 0x080fe20000400000 */
[----:B------:R-:W-:Y:S01]  /*4f10*/  ISETP.GT.AND P2, PT, R3, 0x8, P2 ;  /* 0x000000080300780c */ /* 0x000fe20001744270 */
[----:B------:R-:W-:Y:S01]  /*4f20*/  @P1 STG.E.U16 desc[UR38][R6.64], R24 ;  /* 0x0000001806001986 */ /* 0x000fe2000c101526 */
[----:B------:R-:W-:Y:S01]  /*4f30*/  ISETP.GT.AND P1, PT, R4, 0x8, PT ;  /* 0x000000080400780c */ /* 0x000fe20003f24270 */
[-C--:B------:R-:W-:Y:S01]  /*4f40*/  FMUL R30, R30, R23.reuse ;  /* 0x000000171e1e7220 */ /* 0x080fe20000400000 */
[C---:B------:R-:W-:Y:S01]  /*4f50*/  SHF.L.U64.HI R5, R91.reuse, 0x1, R92 ;  /* 0x000000015b057819 */ /* 0x040fe2000001025c */
[----:B------:R-:W-:Y:S01]  /*4f60*/  @P0 STG.E.U16 desc[UR38][R6.64+0x2], R25 ;  /* 0x0000021906000986 */ /* 0x000fe2000c101526 */
[----:B------:R-:W-:Y:S01]  /*4f70*/  LEA R8, P5, R91, R6, 0x1 ;  /* 0x000000065b087211 */ /* 0x000fe200078a08ff */
[-C--:B------:R-:W-:Y:S01]  /*4f80*/  FMUL R31, R31, R23.reuse ;  /* 0x000000171f1f7220 */ /* 0x080fe20000400000 */
[----:B------:R-:W-:Y:S01]  /*4f90*/  ISETP.GT.AND P3, PT, R3, 0x8, P3 ;  /* 0x000000080300780c */ /* 0x000fe20001f64270 */
[-C--:B------:R-:W-:Y:S01]  /*4fa0*/  FMUL R32, R32, R23.reuse ;  /* 0x0000001720207220 */ /* 0x080fe20000400000 */
[----:B------:R-:W-:Y:S01]  /*4fb0*/  ISETP.GT.AND P0, PT, R4, 0x9, PT ;  /* 0x000000090400780c */ /* 0x000fe20003f04270 */
[----:B------:R-:W-:Y:S01]  /*4fc0*/  IMAD.X R9, R5, 0x1, R7, P5 ;  /* 0x0000000105097824 */ /* 0x000fe200028e0607 */
[----:B------:R-:W-:Y:S01]  /*4fd0*/  ISETP.GT.AND P4, PT, R3, RZ, P1 ;  /* 0x000000ff0300720c */ /* 0x000fe20000f84270 */
[-C--:B------:R-:W-:Y:S01]  /*4fe0*/  FMUL R33, R33, R23.reuse ;  /* 0x0000001721217220 */ /* 0x080fe20000400000 */
[----:B------:R-:W-:Y:S01]  /*4ff0*/  F2FP.F16.F32.PACK_AB R26, RZ, R26 ;  /* 0x0000001aff1a723e */ /* 0x000fe200000000ff */
[-C--:B------:R-:W-:Y:S01]  /*5000*/  FMUL R34, R34, R23.reuse ;  /* 0x0000001722227220 */ /* 0x080fe20000400000 */
[----:B------:R-:W-:Y:S01]  /*5010*/  ISETP.GT.AND P5, PT, R3, RZ, P0 ;  /* 0x000000ff0300720c */ /* 0x000fe200007a4270 */
[----:B------:R-:W-:Y:S01]  /*5020*/  FMUL R35, R35, R23 ;  /* 0x0000001723237220 */ /* 0x000fe20000400000 */
[----:B------:R-:W-:Y:S01]  /*5030*/  F2FP.F16.F32.PACK_AB R27, RZ, R27 ;  /* 0x0000001bff1b723e */ /* 0x000fe200000000ff */
[----:B------:R-:W-:Y:S01]  /*5040*/  @P2 STG.E.U16 desc[UR38][R8.64], R26 ;  /* 0x0000001a08002986 */ /* 0x000fe2000c101526 */
[----:B------:R-:W-:Y:S01]  /*5050*/  F2FP.F16.F32.PACK_AB R28, RZ, R28 ;  /* 0x0000001cff1c723e */ /* 0x000fe200000000ff */
[-C--:B------:R-:W-:Y:S01]  /*5060*/  FMUL R36, R36, R23.reuse ;  /* 0x0000001724247220 */ /* 0x080fe20000400000 */
[----:B------:R-:W-:Y:S01]  /*5070*/  ISETP.GT.AND P2, PT, R3, 0x8, P1 ;  /* 0x000000080300780c */ /* 0x000fe20000f44270 */
[----:B------:R-:W-:Y:S01]  /*5080*/  @P3 STG.E.U16 desc[UR38][R8.64+0x2], R27 ;  /* 0x0000021b08003986 */ /* 0x000fe2000c101526 */
[----:B------:R-:W-:Y:S01]  /*5090*/  ISETP.GT.AND P1, PT, R4, 0x10, PT ;  /* 0x000000100400780c */ /* 0x000fe20003f24270 */
[----:B------:R-:W-:Y:S01]  /*50a0*/  FMUL R37, R37, R23 ;  /* 0x0000001725257220 */ /* 0x000fe20000400000 */
[----:B------:R-:W-:Y:S01]  /*50b0*/  F2FP.F16.F32.PACK_AB R29, RZ, R29 ;  /* 0x0000001dff1d723e */ /* 0x000fe200000000ff */
[----:B------:R-:W-:Y:S01]  /*50c0*/  @P4 STG.E.U16 desc[UR38][R6.64+0x10], R28 ;  /* 0x0000101c06004986 */ /* 0x000fe2000c101526 */
[C---:B------:R-:W-:Y:S01]  /*50d0*/  ISETP.GT.AND P3, PT, R3.reuse, 0x8, P0 ;  /* 0x000000080300780c */ /* 0x040fe20000764270 */
[-C--:B------:R-:W-:Y:S01]  /*50e0*/  FMUL R38, R38, R23.reuse ;  /* 0x0000001726267220 */ /* 0x080fe20000400000 */
[----:B------:R-:W-:Y:S01]  /*50f0*/  ISETP.GT.AND P0, PT, R4, 0x11, PT ;  /* 0x000000110400780c */ /* 0x000fe20003f04270 */
[----:B------:R-:W-:Y:S01]  /*5100*/  @P5 STG.E.U16 desc[UR38][R6.64+0x12], R29 ;  /* 0x0000121d06005986 */ /* 0x000fe2000c101526 */
        /* <DEDUP_REMOVED lines=161> */
[----:B------:R-:W-:Y:S01]  /*5b20*/  FMUL R87, R87, R23 ;  /* 0x0000001757577220 */ /* 0x000fe20000400000 */
[----:B------:R-:W-:-:S02]  /*5b30*/  F2FP.F16.F32.PACK_AB R62, RZ, R62 ;  /* 0x0000003eff3e723e */ /* 0x000fc400000000ff */
[C---:B------:R-:W-:Y:S02]  /*5b40*/  ISETP.GT.AND P5, PT, R3.reuse, RZ, P0 ;  /* 0x000000ff0300720c */ /* 0x040fe400007a4270 */
[----:B------:R-:W-:Y:S01]  /*5b50*/  F2FP.F16.F32.PACK_AB R63, RZ, R63 ;  /* 0x0000003fff3f723e */ /* 0x000fe200000000ff */
[----:B------:R-:W-:Y:S01]  /*5b60*/  @P2 STG.E.U16 desc[UR38][R8.64+0x90], R62 ;  /* 0x0000903e08002986 */ /* 0x000fe2000c101526 */
[----:B------:R-:W-:Y:S02]  /*5b70*/  F2FP.F16.F32.PACK_AB R64, RZ, R64 ;  /* 0x00000040ff40723e */ /* 0x000fe400000000ff */
[C---:B------:R-:W-:Y:S01]  /*5b80*/  ISETP.GT.AND P2, PT, R3.reuse, 0x8, P1 ;  /* 0x000000080300780c */ /* 0x040fe20000f44270 */
[----:B------:R-:W-:Y:S01]  /*5b90*/  @P3 STG.E.U16 desc[UR38][R8.64+0x92], R63 ;  /* 0x0000923f08003986 */ /* 0x000fe2000c101526 */
[----:B------:R-:W-:Y:S02]  /*5ba0*/  ISETP.GT.AND P1, PT, R4, 0x58, PT ;  /* 0x000000580400780c */ /* 0x000fe40003f24270 */
[----:B------:R-:W-:Y:S01]  /*5bb0*/  F2FP.F16.F32.PACK_AB R65, RZ, R65 ;  /* 0x00000041ff41723e */ /* 0x000fe200000000ff */
[----:B------:R-:W-:Y:S01]  /*5bc0*/  @P4 STG.E.U16 desc[UR38][R6.64+0xa0], R64 ;  /* 0x0000a04006004986 */ /* 0x000fe2000c101526 */
[----:B------:R-:W-:-:S02]  /*5bd0*/  ISETP.GT.AND P3, PT, R3, 0x8, P0 ;  /* 0x000000080300780c */ /* 0x000fc40000764270 */
[----:B------:R-:W-:Y:S01]  /*5be0*/  ISETP.GT.AND P0, PT, R4, 0x59, PT ;  /* 0x000000590400780c */ /* 0x000fe20003f04270 */
[----:B------:R-:W-:Y:S01]  /*5bf0*/  @P5 STG.E.U16 desc[UR38][R6.64+0xa2], R65 ;  /* 0x0000a24106005986 */ /* 0x000fe2000c101526 */
[C---:B------:R-:W-:Y:S02]  /*5c00*/  ISETP.GT.AND P4, PT, R3.reuse, RZ, P1 ;  /* 0x000000ff0300720c */ /* 0x040fe40000f84270 */
[----:B------:R-:W-:Y:S02]  /*5c10*/  F2FP.F16.F32.PACK_AB R66, RZ, R66 ;  /* 0x00000042ff42723e */ /* 0x000fe400000000ff */
[----:B------:R-:W-:Y:S02]  /*5c20*/  ISETP.GT.AND P5, PT, R3, RZ, P0 ;  /* 0x000000ff0300720c */ /* 0x000fe400007a4270 */
[----:B------:R-:W-:Y:S01]  /*5c30*/  F2FP.F16.F32.PACK_AB R67, RZ, R67 ;  /* 0x00000043ff43723e */ /* 0x000fe200000000ff */
[----:B------:R-:W-:Y:S01]  /*5c40*/  @P2 STG.E.U16 desc[UR38][R8.64+0xa0], R66 ;  /* 0x0000a04208002986 */ /* 0x000fe2000c101526 */
[----:B------:R-:W-:-:S02]  /*5c50*/  F2FP.F16.F32.PACK_AB R68, RZ, R68 ;  /* 0x00000044ff44723e */ /* 0x000fc400000000ff */
[C---:B------:R-:W-:Y:S01]  /*5c60*/  ISETP.GT.AND P2, PT, R3.reuse, 0x8, P1 ;  /* 0x000000080300780c */ /* 0x040fe20000f44270 */
[----:B------:R-:W-:Y:S01]  /*5c70*/  @P3 STG.E.U16 desc[UR38][R8.64+0xa2], R67 ;  /* 0x0000a24308003986 */ /* 0x000fe2000c101526 */
[C---:B------:R-:W-:Y:S02]  /*5c80*/  ISETP.GT.AND P1, PT, R4.reuse, 0x60, PT ;  /* 0x000000600400780c */ /* 0x040fe40003f24270 */
[----:B------:R-:W-:Y:S01]  /*5c90*/  F2FP.F16.F32.PACK_AB R69, RZ, R69 ;  /* 0x00000045ff45723e */ /* 0x000fe200000000ff */
[----:B------:R-:W-:Y:S01]  /*5ca0*/  @P4 STG.E.U16 desc[UR38][R6.64+0xb0], R68 ;  /* 0x0000b04406004986 */ /* 0x000fe2000c101526 */
[C---:B------:R-:W-:Y:S02]  /*5cb0*/  ISETP.GT.AND P3, PT, R3.reuse, 0x8, P0 ;  /* 0x000000080300780c */ /* 0x040fe40000764270 */
[----:B------:R-:W-:Y:S01]  /*5cc0*/  ISETP.GT.AND P0, PT, R4, 0x61, PT ;  /* 0x000000610400780c */ /* 0x000fe20003f04270 */
[----:B------:R-:W-:Y:S01]  /*5cd0*/  @P5 STG.E.U16 desc[UR38][R6.64+0xb2], R69 ;  /* 0x0000b24506005986 */ /* 0x000fe2000c101526 */
[----:B------:R-:W-:-:S02]  /*5ce0*/  ISETP.GT.AND P4, PT, R3, RZ, P1 ;  /* 0x000000ff0300720c */ /* 0x000fc40000f84270 */
[C---:B------:R-:W-:Y:S02]  /*5cf0*/  ISETP.GT.AND P5, PT, R3.reuse, RZ, P0 ;  /* 0x000000ff0300720c */ /* 0x040fe400007a4270 */
[----:B------:R-:W-:Y:S02]  /*5d00*/  F2FP.F16.F32.PACK_AB R70, RZ, R70 ;  /* 0x00000046ff46723e */ /* 0x000fe400000000ff */
[----:B------:R-:W-:Y:S02]  /*5d10*/  F2FP.F16.F32.PACK_AB R71, RZ, R71 ;  /* 0x00000047ff47723e */ /* 0x000fe400000000ff */
[----:B------:R-:W-:Y:S01]  /*5d20*/  F2FP.F16.F32.PACK_AB R72, RZ, R72 ;  /* 0x00000048ff48723e */ /* 0x000fe200000000ff */
[----:B------:R-:W-:Y:S01]  /*5d30*/  @P2 STG.E.U16 desc[UR38][R8.64+0xb0], R70 ;  /* 0x0000b04608002986 */ /* 0x000fe2000c101526 */
[----:B------:R-:W-:Y:S02]  /*5d40*/  F2FP.F16.F32.PACK_AB R73, RZ, R73 ;  /* 0x00000049ff49723e */ /* 0x000fe400000000ff */
[C---:B------:R-:W-:Y:S01]  /*5d50*/  ISETP.GT.AND P1, PT, R3.reuse, 0x8, P1 ;  /* 0x000000080300780c */ /* 0x040fe20000f24270 */
[----:B------:R-:W-:Y:S01]  /*5d60*/  @P3 STG.E.U16 desc[UR38][R8.64+0xb2], R71 ;  /* 0x0000b24708003986 */ /* 0x000fe2000c101526 */
[----:B------:R-:W-:-:S02]  /*5d70*/  ISETP.GT.AND P2, PT, R3, 0x8, P0 ;  /* 0x000000080300780c */ /* 0x000fc40000744270 */
[C---:B------:R-:W-:Y:S01]  /*5d80*/  ISETP.GT.AND P0, PT, R4.reuse, 0x69, PT ;  /* 0x000000690400780c */ /* 0x040fe20003f04270 */
[----:B------:R-:W-:Y:S01]  /*5d90*/  @P4 STG.E.U16 desc[UR38][R6.64+0xc0], R72 ;  /* 0x0000c04806004986 */ /* 0x000fe2000c101526 */
[----:B------:R-:W-:Y:S02]  /*5da0*/  ISETP.GT.AND P4, PT, R4, 0x68, PT ;  /* 0x000000680400780c */ /* 0x000fe40003f84270 */
[----:B------:R-:W-:Y:S01]  /*5db0*/  F2FP.F16.F32.PACK_AB R74, RZ, R74 ;  /* 0x0000004aff4a723e */ /* 0x000fe200000000ff */
[----:B------:R-:W-:Y:S01]  /*5dc0*/  @P5 STG.E.U16 desc[UR38][R6.64+0xc2], R73 ;  /* 0x0000c24906005986 */ /* 0x000fe2000c101526 */
[C---:B------:R-:W-:Y:S02]  /*5dd0*/  ISETP.GT.AND P5, PT, R3.reuse, RZ, P4 ;  /* 0x000000ff0300720c */ /* 0x040fe400027a4270 */
[----:B------:R-:W-:Y:S01]  /*5de0*/  ISETP.GT.AND P3, PT, R3, RZ, P0 ;  /* 0x000000ff0300720c */ /* 0x000fe20000764270 */
[----:B------:R-:W-:Y:S01]  /*5df0*/  @P1 STG.E.U16 desc[UR38][R8.64+0xc0], R74 ;  /* 0x0000c04a08001986 */ /* 0x000fe2000c101526 */
[----:B------:R-:W-:-:S02]  /*5e00*/  F2FP.F16.F32.PACK_AB R75, RZ, R75 ;  /* 0x0000004bff4b723e */ /* 0x000fc400000000ff */
[----:B------:R-:W-:Y:S02]  /*5e10*/  F2FP.F16.F32.PACK_AB R76, RZ, R76 ;  /* 0x0000004cff4c723e */ /* 0x000fe400000000ff */
[C---:B------:R-:W-:Y:S01]  /*5e20*/  ISETP.GT.AND P4, PT, R3.reuse, 0x8, P4 ;  /* 0x000000080300780c */ /* 0x040fe20002784270 */
[----:B------:R-:W-:Y:S01]  /*5e30*/  @P2 STG.E.U16 desc[UR38][R8.64+0xc2], R75 ;  /* 0x0000c24b08002986 */ /* 0x000fe2000c101526 */
[----:B------:R-:W-:Y:S02]  /*5e40*/  F2FP.F16.F32.PACK_AB R77, RZ, R77 ;  /* 0x0000004dff4d723e */ /* 0x000fe400000000ff */
[C---:B------:R-:W-:Y:S01]  /*5e50*/  ISETP.GT.AND P2, PT, R4.reuse, 0x71, PT ;  /* 0x000000710400780c */ /* 0x040fe20003f44270 */
[----:B------:R-:W-:Y:S01]  /*5e60*/  @P5 STG.E.U16 desc[UR38][R6.64+0xd0], R76 ;  /* 0x0000d04c06005986 */ /* 0x000fe2000c101526 */
[----:B------:R-:W-:Y:S02]  /*5e70*/  ISETP.GT.AND P5, PT, R3, 0x8, P0 ;  /* 0x000000080300780c */ /* 0x000fe400007a4270 */
[C---:B------:R-:W-:Y:S01]  /*5e80*/  ISETP.GT.AND P1, PT, R4.reuse, 0x78, PT ;  /* 0x000000780400780c */ /* 0x040fe20003f24270 */
[----:B------:R-:W-:Y:S01]  /*5e90*/  @P3 STG.E.U16 desc[UR38][R6.64+0xd2], R77 ;  /* 0x0000d24d06003986 */ /* 0x000fe2000c101526 */
[----:B------:R-:W-:-:S02]  /*5ea0*/  ISETP.GT.AND P3, PT, R4, 0x70, PT ;  /* 0x000000700400780c */ /* 0x000fc40003f64270 */
[----:B------:R-:W-:Y:S01]  /*5eb0*/  ISETP.GT.AND P0, PT, R4, 0x79, PT ;  /* 0x000000790400780c */ /* 0x000fe20003f04270 */
[----:B------:R-:W-:Y:S01]  /*5ec0*/  @P4 IMAD.MOV.U32 R4, RZ, RZ, R8 ;  /* 0x000000ffff044224 */ /* 0x000fe200078e0008 */
[----:B------:R-:W-:Y:S01]  /*5ed0*/  F2FP.F16.F32.PACK_AB R78, RZ, R78 ;  /* 0x0000004eff4e723e */ /* 0x000fe200000000ff */
[----:B------:R-:W-:Y:S01]  /*5ee0*/  @P4 IMAD.MOV.U32 R5, RZ, RZ, R9 ;  /* 0x000000ffff054224 */ /* 0x000fe200078e0009 */
[----:B------:R-:W-:Y:S02]  /*5ef0*/  F2FP.F16.F32.PACK_AB R79, RZ, R79 ;  /* 0x0000004fff4f723e */ /* 0x000fe400000000ff */
[----:B------:R-:W-:Y:S02]  /*5f00*/  F2FP.F16.F32.PACK_AB R80, RZ, R80 ;  /* 0x00000050ff50723e */ /* 0x000fe400000000ff */
[----:B------:R0:W-:Y:S01]  /*5f10*/  @P4 STG.E.U16 desc[UR38][R4.64+0xd0], R78 ;  /* 0x0000d04e04004986 */ /* 0x0001e2000c101526 */
[----:B------:R-:W-:Y:S02]  /*5f20*/  ISETP.GT.AND P4, PT, R3, RZ, P2 ;  /* 0x000000ff0300720c */ /* 0x000fe40001784270 */
[----:B------:R-:W-:-:S02]  /*5f30*/  F2FP.F16.F32.PACK_AB R81, RZ, R81 ;  /* 0x00000051ff51723e */ /* 0x000fc400000000ff */
[----:B------:R-:W-:Y:S02]  /*5f40*/  ISETP.GT.AND P2, PT, R3, 0x8, P2 ;  /* 0x000000080300780c */ /* 0x000fe40001744270 */
[----:B------:R-:W-:Y:S02]  /*5f50*/  F2FP.F16.F32.PACK_AB R82, RZ, R82 ;  /* 0x00000052ff52723e */ /* 0x000fe400000000ff */
[----:B------:R-:W-:Y:S02]  /*5f60*/  F2FP.F16.F32.PACK_AB R83, RZ, R83 ;  /* 0x00000053ff53723e */ /* 0x000fe400000000ff */
[----:B------:R-:W-:Y:S01]  /*5f70*/  F2FP.F16.F32.PACK_AB R84, RZ, R84 ;  /* 0x00000054ff54723e */ /* 0x000fe200000000ff */
[----:B0-----:R-:W-:Y:S01]  /*5f80*/  @P5 IMAD.MOV.U32 R4, RZ, RZ, R8 ;  /* 0x000000ffff045224 */ /* 0x001fe200078e0008 */
[----:B------:R-:W-:Y:S01]  /*5f90*/  F2FP.F16.F32.PACK_AB R85, RZ, R85 ;  /* 0x00000055ff55723e */ /* 0x000fe200000000ff */
[----:B------:R-:W-:Y:S01]  /*5fa0*/  @P5 IMAD.MOV.U32 R5, RZ, RZ, R9 ;  /* 0x000000ffff055224 */ /* 0x000fe200078e0009 */
[----:B------:R-:W-:-:S02]  /*5fb0*/  F2FP.F16.F32.PACK_AB R86, RZ, R86 ;  /* 0x00000056ff56723e */ /* 0x000fc400000000ff */
[----:B------:R-:W-:Y:S02]  /*5fc0*/  F2FP.F16.F32.PACK_AB R87, RZ, R87 ;  /* 0x00000057ff57723e */ /* 0x000fe400000000ff */
[----:B------:R0:W-:Y:S01]  /*5fd0*/  @P5 STG.E.U16 desc[UR38][R4.64+0xd2], R79 ;  /* 0x0000d24f04005986 */ /* 0x0001e2000c101526 */
[C---:B------:R-:W-:Y:S02]  /*5fe0*/  ISETP.GT.AND P5, PT, R3.reuse, RZ, P3 ;  /* 0x000000ff0300720c */ /* 0x040fe40001fa4270 */
[----:B------:R-:W-:-:S11]  /*5ff0*/  ISETP.GT.AND P3, PT, R3, 0x8, P3 ;  /* 0x000000080300780c */ /* 0x000fd60001f64270 */
[----:B0-----:R-:W-:Y:S02]  /*6000*/  @P5 IMAD.MOV.U32 R4, RZ, RZ, R6 ;  /* 0x000000ffff045224 */ /* 0x001fe400078e0006 */
[----:B------:R-:W-:-:S05]  /*6010*/  @P5 IMAD.MOV.U32 R5, RZ, RZ, R7 ;  /* 0x000000ffff055224 */ /* 0x000fca00078e0007 */
[----:B------:R0:W-:Y:S01]  /*6020*/  @P5 STG.E.U16 desc[UR38][R4.64+0xe0], R80 ;  /* 0x0000e05004005986 */ /* 0x0001e2000c101526 */
[C---:B------:R-:W-:Y:S02]  /*6030*/  ISETP.GT.AND P5, PT, R3.reuse, RZ, P0 ;  /* 0x000000ff0300720c */ /* 0x040fe400007a4270 */
[----:B------:R-:W-:Y:S01]  /*6040*/  ISETP.GT.AND P0, PT, R3, 0x8, P0 ;  /* 0x000000080300780c */ /* 0x000fe20000704270 */
[----:B0-----:R-:W-:Y:S02]  /*6050*/  @P4 IMAD.MOV.U32 R4, RZ, RZ, R6 ;  /* 0x000000ffff044224 */ /* 0x001fe400078e0006 */
[----:B------:R-:W-:-:S05]  /*6060*/  @P4 IMAD.MOV.U32 R5, RZ, RZ, R7 ;  /* 0x000000ffff054224 */ /* 0x000fca00078e0007 */
[----:B------:R0:W-:Y:S01]  /*6070*/  @P4 STG.E.U16 desc[UR38][R4.64+0xe2], R81 ;  /* 0x0000e25104004986 */ /* 0x0001e2000c101526 */
[C---:B------:R-:W-:Y:S02]  /*6080*/  ISETP.GT.AND P4, PT, R3.reuse, RZ, P1 ;  /* 0x000000ff0300720c */ /* 0x040fe40000f84270 */
[----:B------:R-:W-:Y:S01]  /*6090*/  ISETP.GT.AND P1, PT, R3, 0x8, P1 ;  /* 0x000000080300780c */ /* 0x000fe20000f24270 */
[----:B0-----:R-:W-:Y:S02]  /*60a0*/  @P3 IMAD.MOV.U32 R4, RZ, RZ, R8 ;  /* 0x000000ffff043224 */ /* 0x001fe400078e0008 */
[----:B------:R-:W-:-:S05]  /*60b0*/  @P3 IMAD.MOV.U32 R5, RZ, RZ, R9 ;  /* 0x000000ffff053224 */ /* 0x000fca00078e0009 */
[----:B------:R0:W-:Y:S02]  /*60c0*/  @P3 STG.E.U16 desc[UR38][R4.64+0xe0], R82 ;  /* 0x0000e05204003986 */ /* 0x0001e4000c101526 */
[----:B0-----:R-:W-:Y:S02]  /*60d0*/  @P2 IMAD.MOV.U32 R4, RZ, RZ, R8 ;  /* 0x000000ffff042224 */ /* 0x001fe400078e0008 */
[----:B------:R-:W-:-:S05]  /*60e0*/  @P2 IMAD.MOV.U32 R5, RZ, RZ, R9 ;  /* 0x000000ffff052224 */ /* 0x000fca00078e0009 */
[----:B------:R0:W-:Y:S02]  /*60f0*/  @P2 STG.E.U16 desc[UR38][R4.64+0xe2], R83 ;  /* 0x0000e25304002986 */ /* 0x0001e4000c101526 */
[----:B0-----:R-:W-:Y:S02]  /*6100*/  @P4 IMAD.MOV.U32 R4, RZ, RZ, R6 ;  /* 0x000000ffff044224 */ /* 0x001fe400078e0006 */
[----:B------:R-:W-:-:S05]  /*6110*/  @P4 IMAD.MOV.U32 R5, RZ, RZ, R7 ;  /* 0x000000ffff054224 */ /* 0x000fca00078e0007 */
[----:B------:R0:W-:Y:S04]  /*6120*/  @P4 STG.E.U16 desc[UR38][R4.64+0xf0], R84 ;  /* 0x0000f05404004986 */ /* 0x0001e8000c101526 */
[----:B------:R1:W-:Y:S01]  /*6130*/  @P5 STG.E.U16 desc[UR38][R6.64+0xf2], R85 ;  /* 0x0000f25506005986 */ /* 0x0003e2000c101526 */
[----:B0-----:R-:W-:Y:S02]  /*6140*/  @P1 IMAD.MOV.U32 R4, RZ, RZ, R8 ;  /* 0x000000ffff041224 */ /* 0x001fe400078e0008 */
[----:B------:R-:W-:-:S05]  /*6150*/  @P1 IMAD.MOV.U32 R5, RZ, RZ, R9 ;  /* 0x000000ffff051224 */ /* 0x000fca00078e0009 */
[----:B------:R1:W-:Y:S04]  /*6160*/  @P1 STG.E.U16 desc[UR38][R4.64+0xf0], R86 ;  /* 0x0000f05604001986 */ /* 0x0003e8000c101526 */
[----:B------:R1:W-:Y:S02]  /*6170*/  @P0 STG.E.U16 desc[UR38][R8.64+0xf2], R87 ;  /* 0x0000f25708000986 */ /* 0x0003e4000c101526 */
.L_x_158:
[----:B------:R-:W-:Y:S05]  /*6180*/  BSYNC B0 ;  /* 0x0000000000007941 */ /* 0x000fea0003800000 */
.L_x_32:
[----:B------:R-:W-:Y:S01]  /*6190*/  IADD3 R16, P0, R16, UR36, RZ ;  /* 0x0000002410107c10 */ /* 0x000fe2000ff1e0ff */
[----:B------:R-:W-:Y:S01]  /*61a0*/  ULDC.64 UR4, c[0x0][0x650] ;  /* 0x0001940000047ab9 */ /* 0x000fe20000000a00 */
[----:B------:R-:W-:Y:S01]  /*61b0*/  PRMT R3, RZ, 0x7610, R3 ;  /* 0x00007610ff037816 */ /* 0x000fe20000000003 */
[----:B------:R-:W-:Y:S01]  /*61c0*/  IMAD.MOV.U32 R100, RZ, RZ, -0x1 ;  /* 0xffffffffff647424 */ /* 0x000fe200078e00ff */
[----:B------:R-:W-:Y:S01]  /*61d0*/  IADD3.X R17, R17, UR42, RZ, P0, !PT ;  /* 0x0000002a11117c10 */ /* 0x000fe200087fe4ff */
[----:B------:R-:W-:Y:S01]  /*61e0*/  IMAD.MOV.U32 R101, RZ, RZ, -0x1 ;  /* 0xffffffffff657424 */ /* 0x000fe200078e00ff */
[----:B------:R-:W-:-:S04]  /*61f0*/  ISETP.GE.U32.AND P0, PT, R16, UR4, PT ;  /* 0x0000000410007c0c */ /* 0x000fc8000bf06070 */
[----:B------:R-:W-:-:S13]  /*6200*/  ISETP.GE.U32.AND.EX P0, PT, R17, UR5, PT, P0 ;  /* 0x0000000511007c0c */ /* 0x000fda000bf06100 */
[----:B------:R-:W-:Y:S05]  /*6210*/  @P0 BRA `(.L_x_159) ;  /* 0x00000004004c0947 */ /* 0x000fea0003800000 */
[----:B------:R-:W0:Y:S01]  /*6220*/  LDC.64 R10, c[0x0][0x628] ;  /* 0x00018a00ff0a7b82 */ /* 0x000e220000000a00 */
[----:B---3--:R-:W3:Y:S01]  /*6230*/  S2R R12, SR_CTAID.X ;  /* 0x00000000000c7919 */ /* 0x008ee20000002500 */
[----:B-12-4-:R-:W-:Y:S02]  /*6240*/  IMAD.MOV.U32 R8, RZ, RZ, R16 ;  /* 0x000000ffff087224 */ /* 0x016fe400078e0010 */
[----:B------:R-:W-:Y:S01]  /*6250*/  IMAD.MOV.U32 R9, RZ, RZ, R17 ;  /* 0x000000ffff097224 */ /* 0x000fe200078e0011 */
[----:B------:R-:W1:Y:S03]  /*6260*/  S2R R20, SR_CTAID.Y ;  /* 0x0000000000147919 */ /* 0x000e660000002600 */
[----:B------:R-:W2:Y:S08]  /*6270*/  LDC R0, c[0x0][0x630] ;  /* 0x00018c00ff007b82 */ /* 0x000eb00000000800 */
[----:B------:R-:W4:Y:S01]  /*6280*/  LDC.64 R14, c[0x0][0x620] ;  /* 0x00018800ff0e7b82 */ /* 0x000f220000000a00 */
[----:B0-----:R-:W-:-:S04]  /*6290*/  ISETP.NE.U32.AND P0, PT, R10, RZ, PT ;  /* 0x000000ff0a00720c */ /* 0x001fc80003f05070 */
[----:B------:R-:W-:-:S13]  /*62a0*/  ISETP.NE.AND.EX P0, PT, R11, RZ, PT, P0 ;  /* 0x000000ff0b00720c */ /* 0x000fda0003f05300 */
[----:B-1234-:R-:W-:Y:S05]  /*62b0*/  @!P0 BRA `(.L_x_160) ;  /* 0x0000000000288947 */ /* 0x01efea0003800000 */
        /* <DEDUP_REMOVED lines=10> */
.L_x_160:
[-CC-:B------:R-:W-:Y:S01]  /*6360*/  SHF.R.U64 R101, R8, R0.reuse, R9.reuse ;  /* 0x0000000008657219 */ /* 0x180fe20000001209 */
[----:B------:R-:W0:Y:S01]  /*6370*/  LDC.64 R26, c[0x0][0x640] ;  /* 0x00019000ff1a7b82 */ /* 0x000e220000000a00 */
[----:B------:R-:W-:Y:S01]  /*6380*/  SHF.R.U32.HI R0, RZ, R0, R9 ;  /* 0x00000000ff007219 */ /* 0x000fe20000011609 */
[----:B------:R-:W-:Y:S01]  /*6390*/  ULDC UR4, c[0x0][0x150] ;  /* 0x0000540000047ab9 */ /* 0x000fe20000000800 */
[----:B------:R-:W-:Y:S02]  /*63a0*/  IADD3 R3, P0, RZ, -R101, RZ ;  /* 0x80000065ff037210 */ /* 0x000fe40007f1e0ff */
[----:B------:R-:W-:-:S03]  /*63b0*/  I2FP.F32.U32 R7, R12 ;  /* 0x0000000c00077245 */ /* 0x000fc60000201000 */
[----:B------:R-:W1:Y:S01]  /*63c0*/  LDC R6, c[0x0][0x618] ;  /* 0x00018600ff067b82 */ /* 0x000e620000000800 */
[----:B------:R-:W-:Y:S02]  /*63d0*/  IMAD.X R5, RZ, RZ, ~R0, P0 ;  /* 0x000000ffff057224 */ /* 0x000fe400000e0e00 */
[----:B------:R-:W-:Y:S01]  /*63e0*/  FMUL R7, R7, UR4 ;  /* 0x0000000407077c20 */ /* 0x000fe20008400000 */
[----:B------:R-:W-:Y:S01]  /*63f0*/  ULDC UR4, c[0x0][0x154] ;  /* 0x0000550000047ab9 */ /* 0x000fe20000000800 */
[-C--:B------:R-:W-:Y:S02]  /*6400*/  IMAD R0, R5, R14.reuse, RZ ;  /* 0x0000000e05007224 */ /* 0x080fe400078e02ff */
[C---:B------:R-:W-:Y:S01]  /*6410*/  IMAD.WIDE.U32 R4, R3.reuse, R14, R16 ;  /* 0x0000000e03047225 */ /* 0x040fe200078e0010 */
[----:B------:R-:W2:Y:S01]  /*6420*/  LDC R8, c[0x0][0x608] ;  /* 0x00018200ff087b82 */ /* 0x000ea20000000800 */
[----:B------:R-:W3:Y:S02]  /*6430*/  F2I.U32.TRUNC.NTZ R7, R7 ;  /* 0x0000000700077305 */ /* 0x000ee4000020f000 */
[----:B------:R-:W-:Y:S01]  /*6440*/  IMAD R3, R3, R15, R0 ;  /* 0x0000000f03037224 */ /* 0x000fe200078e0200 */
[----:B------:R-:W-:-:S03]  /*6450*/  I2FP.F32.U32 R0, R20 ;  /* 0x0000001400007245 */ /* 0x000fc60000201000 */
[----:B------:R-:W-:Y:S01]  /*6460*/  IMAD.IADD R3, R5, 0x1, R3 ;  /* 0x0000000105037824 */ /* 0x000fe200078e0203 */
[----:B------:R-:W4:Y:S01]  /*6470*/  LDC R11, c[0x0][0x658] ;  /* 0x00019600ff0b7b82 */ /* 0x000f220000000800 */
[----:B0-----:R-:W-:-:S04]  /*6480*/  ISETP.NE.U32.AND P0, PT, R26, RZ, PT ;  /* 0x000000ff1a00720c */ /* 0x001fc80003f05070 */
[----:B------:R-:W-:-:S03]  /*6490*/  ISETP.NE.AND.EX P0, PT, R27, RZ, PT, P0 ;  /* 0x000000ff1b00720c */ /* 0x000fc60003f05300 */
[----:B------:R-:W0:Y:S01]  /*64a0*/  LDC R9, c[0x0][0x144] ;  /* 0x00005100ff097b82 */ /* 0x000e220000000800 */
[-C--:B-1----:R-:W-:Y:S01]  /*64b0*/  SHF.R.U64 R10, R4, R6.reuse, R3 ;  /* 0x00000006040a7219 */ /* 0x082fe20000001203 */
[----:B---3--:R-:W-:Y:S01]  /*64c0*/  IMAD.MOV R7, RZ, RZ, -R7 ;  /* 0x000000ffff077224 */ /* 0x008fe200078e0a07 */
[----:B------:R-:W-:Y:S01]  /*64d0*/  SHF.R.U32.HI R3, RZ, R6, R3 ;  /* 0x00000006ff037219 */ /* 0x000fe20000011603 */
[----:B------:R-:W-:-:S04]  /*64e0*/  FMUL R6, R0, UR4 ;  /* 0x0000000400067c20 */ /* 0x000fc80008400000 */
[----:B------:R-:W1:Y:S01]  /*64f0*/  LDC R21, c[0x0][0x148] ;  /* 0x00005200ff157b82 */ /* 0x000e620000000800 */
[----:B------:R3:W0:Y:S01]  /*6500*/  F2I.U32.TRUNC.NTZ R14, R6 ;  /* 0x00000006000e7305 */ /* 0x000622000020f000 */
[-CC-:B--2---:R-:W-:Y:S02]  /*6510*/  SHF.R.U64 R13, R10, R8.reuse, R3.reuse ;  /* 0x000000080a0d7219 */ /* 0x184fe40000001203 */
[----:B------:R-:W-:-:S04]  /*6520*/  SHF.R.U32.HI R0, RZ, R8, R3 ;  /* 0x00000008ff007219 */ /* 0x000fc80000011603 */
[----:B-----5:R-:W2:Y:S01]  /*6530*/  LDC R24, c[0x0][0x648] ;  /* 0x00019200ff187b82 */ /* 0x020ea20000000800 */
[-CC-:B----4-:R-:W-:Y:S02]  /*6540*/  SHF.R.U64 R15, R13, R11.reuse, R0.reuse ;  /* 0x0000000b0d0f7219 */ /* 0x190fe40000001200 */
[----:B------:R-:W-:-:S03]  /*6550*/  SHF.R.U32.HI R5, RZ, R11, R0 ;  /* 0x0000000bff057219 */ /* 0x000fc60000011600 */
[----:B------:R-:W-:Y:S02]  /*6560*/  IMAD.MOV.U32 R4, RZ, RZ, R15 ;  /* 0x000000ffff047224 */ /* 0x000fe400078e000f */
[----:B------:R-:W4:Y:S01]  /*6570*/  LDC R28, c[0x0][0x638] ;  /* 0x00018e00ff1c7b82 */ /* 0x000f220000000800 */
[----:B0-----:R-:W-:-:S07]  /*6580*/  IMAD R25, R9, R7, R12 ;  /* 0x0000000709197224 */ /* 0x001fce00078e020c */
[----:B------:R-:W0:Y:S08]  /*6590*/  LDC R29, c[0x0][0x610] ;  /* 0x00018400ff1d7b82 */ /* 0x000e300000000800 */
[----:B------:R-:W0:Y:S01]  /*65a0*/  LDC R30, c[0x0][0x600] ;  /* 0x00018000ff1e7b82 */ /* 0x000e220000000800 */
[----:B-123--:R-:W-:Y:S05]  /*65b0*/  @!P0 BRA `(.L_x_161) ;  /* 0x0000000000288947 */ /* 0x00efea0003800000 */
[----:B------:R-:W1:Y:S02]  /*65c0*/  LDC R0, c[0x0][0x64c] ;  /* 0x00019300ff007b82 */ /* 0x000e640000000800 */
[----:B-1----:R-:W-:-:S05]  /*65d0*/  IADD3 R3, P0, R15, R0, RZ ;  /* 0x000000000f037210 */ /* 0x002fca0007f1e0ff */
        /* <DEDUP_REMOVED lines=8> */
.L_x_161:
[----:B------:R-:W-:Y:S01]  /*6660*/  ISETP.NE.AND P0, PT, R2, 0x1, PT ;  /* 0x000000010200780c */ /* 0x000fe20003f05270 */
[----:B------:R-:W-:Y:S01]  /*6670*/  IMAD.MOV R14, RZ, RZ, -R14 ;  /* 0x000000ffff0e7224 */ /* 0x000fe200078e0a0e */
[----:B------:R-:W-:Y:S02]  /*6680*/  SHF.R.U64 R3, R4, R24, R5 ;  /* 0x0000001804037219 */ /* 0x000fe40000001205 */
[----:B------:R-:W-:Y:S02]  /*6690*/  LOP3.LUT R0, R13, R98, RZ, 0xc0, !PT ;  /* 0x000000620d007212 */ /* 0x000fe400078ec0ff */
[----:B------:R-:W-:Y:S01]  /*66a0*/  LOP3.LUT R10, R10, R97, RZ, 0xc0, !PT ;  /* 0x000000610a0a7212 */ /* 0x000fe200078ec0ff */
[----:B------:R-:W-:Y:S02]  /*66b0*/  IMAD.MOV R4, RZ, RZ, -R3 ;  /* 0x000000ffff047224 */ /* 0x000fe400078e0a03 */
[----:B------:R-:W-:Y:S02]  /*66c0*/  IMAD R0, R93, R3, R0 ;  /* 0x000000035d007224 */ /* 0x000fe400078e0200 */
[----:B----4-:R-:W-:-:S02]  /*66d0*/  IMAD R3, R4, R28, R15 ;  /* 0x0000001c04037224 */ /* 0x010fc400078e020f */
[----:B------:R-:W-:Y:S02]  /*66e0*/  @P0 IMAD R25, R21, R14, R20 ;  /* 0x0000000e15190224 */ /* 0x000fe400078e0214 */
[----:B0-----:R-:W-:Y:S02]  /*66f0*/  IMAD R5, R3, R30, R10 ;  /* 0x0000001e03057224 */ /* 0x001fe400078e020a */
[----:B------:R-:W-:Y:S02]  /*6700*/  IMAD R0, R0, R29, R25 ;  /* 0x0000001d00007224 */ /* 0x000fe400078e0219 */
[----:B------:R-:W-:-:S03]  /*6710*/  IMAD.MOV.U32 R4, RZ, RZ, 0x1 ;  /* 0x00000001ff047424 */ /* 0x000fc600078e00ff */
[----:B------:R-:W-:Y:S02]  /*6720*/  SEL R100, R5, R0, !P0 ;  /* 0x0000000005647207 */ /* 0x000fe40004000000 */
[----:B------:R-:W-:Y:S02]  /*6730*/  PRMT R3, R4, 0x7610, R3 ;  /* 0x0000761004037816 */ /* 0x000fe40000000003 */
[----:B------:R-:W-:-:S07]  /*6740*/  SEL R0, R0, R5, !P0 ;  /* 0x0000000500007207 */ /* 0x000fce0004000000 */
.L_x_159:
[----:B------:R-:W-:Y:S01]  /*6750*/  UIADD3 UR41, UR43, UR41, URZ ;  /* 0x000000292b297290 */ /* 0x000fe2000fffe03f */
[----:B------:R-:W-:Y:S01]  /*6760*/  LOP3.LUT P0, RZ, R3, 0xff, RZ, 0xc0, !PT ;  /* 0x000000ff03ff7812 */ /* 0x000fe2000780c0ff */
[----:B------:R-:W-:Y:S02]  /*6770*/  IMAD.MOV.U32 R103, RZ, RZ, R0 ;  /* 0x000000ffff677224 */ /* 0x000fe400078e0000 */
[----:B------:R-:W-:Y:S02]  /*6780*/  USHF.R.U32.HI UR4, URZ, 0x2, UR41 ;  /* 0x000000023f047899 */ /* 0x000fe40008011629 */
[----:B------:R-:W-:Y:S02]  /*6790*/  UISETP.GT.U32.AND UP1, UPT, UR41, 0x3, UPT ;  /* 0x000000032900788c */ /* 0x000fe4000bf24070 */
[----:B------:R-:W-:Y:S02]  /*67a0*/  ULOP3.LUT UR4, UR4, 0x1, URZ, 0xc0, !UPT ;  /* 0x0000000104047892 */ /* 0x000fe4000f8ec03f */
[----:B------:R-:W-:-:S02]  /*67b0*/  UISETP.LT.U32.AND UP1, UPT, UR43, 0x4, UP1 ;  /* 0x000000042b00788c */ /* 0x000fc40008f21070 */
[----:B------:R-:W-:Y:S02]  /*67c0*/  UISETP.NE.U32.AND UP0, UPT, UR4, 0x1, UPT ;  /* 0x000000010400788c */ /* 0x000fe4000bf05070 */
[----:B------:R-:W-:Y:S02]  /*67d0*/  USEL UR5, URZ, 0x1, !UP1 ;  /* 0x000000013f057887 */ /* 0x000fe4000c800000 */
[----:B------:R-:W-:Y:S02]  /*67e0*/  UISETP.GT.U32.AND UP0, UPT, UR43, 0x3, !UP0 ;  /* 0x000000032b00788c */ /* 0x000fe4000c704070 */
[----:B------:R-:W-:Y:S02]  /*67f0*/  ULOP3.LUT UR41, UR41, 0x3, URZ, 0xc0, !UPT ;  /* 0x0000000329297892 */ /* 0x000fe4000f8ec03f */
[----:B------:R-:W-:-:S04]  /*6800*/  USEL UR4, URZ, 0x1, !UP0 ;  /* 0x000000013f047887 */ /* 0x000fc8000c000000 */
[----:B------:R-:W-:Y:S01]  /*6810*/  ULOP3.LUT UR40, UR4, UR40, UR5, 0x96, !UPT ;  /* 0x0000002804287292 */ /* 0x000fe2000f8e9605 */
[----:B------:R-:W-:Y:S11]  /*6820*/  @P0 BRA `(.L_x_162) ;  /* 0xffffffac001c0947 */ /* 0x000ff6000383ffff */
[----:B------:R-:W-:Y:S05]  /*6830*/  EXIT ;  /* 0x000000000000794d */ /* 0x000fea0003800000 */
.L_x_7:
        /* <DEDUP_REMOVED lines=26> */
.L_x_164:
[----:B------:R-:W0:Y:S01]  /*69e0*/  LDC.64 R28, c[0x0][0x640] ;  /* 0x00019000ff1c7b82 */ /* 0x000e220000000a00 */
[-CC-:B------:R-:W-:Y:S01]  /*69f0*/  SHF.R.U64 R22, R14, R6.reuse, R15.reuse ;  /* 0x000000060e167219 */ /* 0x180fe2000000120f */
[----:B------:R-:W-:Y:S01]  /*6a00*/  IMAD.MOV.U32 R30, RZ, RZ, 0x1 ;  /* 0x00000001ff1e7424 */ /* 0x000fe200078e00ff */
[----:B------:R-:W-:Y:S02]  /*6a10*/  SHF.R.U32.HI R6, RZ, R6, R15 ;  /* 0x00000006ff067219 */ /* 0x000fe4000001160f */
[----:B------:R-:W-:-:S03]  /*6a20*/  IADD3 R13, P0, RZ, -R22, RZ ;  /* 0x80000016ff0d7210 */ /* 0x000fc60007f1e0ff */
[----:B------:R-:W1:Y:S02]  /*6a30*/  LDC R12, c[0x0][0x618] ;  /* 0x00018600ff0c7b82 */ /* 0x000e640000000800 */
[----:B------:R-:W-:-:S04]  /*6a40*/  IMAD.X R11, RZ, RZ, ~R6, P0 ;  /* 0x000000ffff0b7224 */ /* 0x000fc800000e0e06 */
[-C--:B------:R-:W-:Y:S02]  /*6a50*/  IMAD R6, R11, R24.reuse, RZ ;  /* 0x000000180b067224 */ /* 0x080fe400078e02ff */
[----:B------:R-:W2:Y:S01]  /*6a60*/  LDC R14, c[0x0][0x608] ;  /* 0x00018200ff0e7b82 */ /* 0x000ea20000000800 */
[----:B------:R-:W-:-:S04]  /*6a70*/  IMAD.WIDE.U32 R10, R13, R24, R16 ;  /* 0x000000180d0a7225 */ /* 0x000fc800078e0010 */
[----:B------:R-:W-:-:S03]  /*6a80*/  IMAD R13, R13, R25, R6 ;  /* 0x000000190d0d7224 */ /* 0x000fc600078e0206 */
[----:B------:R-:W3:Y:S01]  /*6a90*/  LDC R27, c[0x0][0x658] ;  /* 0x00019600ff1b7b82 */ /* 0x000ee20000000800 */
[----:B------:R-:W-:Y:S01]  /*6aa0*/  IMAD.IADD R11, R11, 0x1, R13 ;  /* 0x000000010b0b7824 */ /* 0x000fe200078e020d */
[----:B0-----:R-:W-:-:S04]  /*6ab0*/  ISETP.NE.U32.AND P0, PT, R28, RZ, PT ;  /* 0x000000ff1c00720c */ /* 0x001fc80003f05070 */
[----:B------:R-:W-:Y:S02]  /*6ac0*/  ISETP.NE.AND.EX P0, PT, R29, RZ, PT, P0 ;  /* 0x000000ff1d00720c */ /* 0x000fe40003f05300 */
[----:B------:R-:W0:Y:S01]  /*6ad0*/  LDC R20, c[0x0][0x600] ;  /* 0x00018000ff147b82 */ /* 0x000e220000000800 */
[-CC-:B-1----:R-:W-:Y:S01]  /*6ae0*/  SHF.R.U64 R8, R10, R12.reuse, R11.reuse ;  /* 0x0000000c0a087219 */ /* 0x182fe2000000120b */
[----:B------:R-:W-:Y:S01]  /*6af0*/  IMAD.MOV.U32 R10, RZ, RZ, -0x1 ;  /* 0xffffffffff0a7424 */ /* 0x000fe200078e00ff */
[----:B------:R-:W-:-:S05]  /*6b00*/  SHF.R.U32.HI R11, RZ, R12, R11 ;  /* 0x0000000cff0b7219 */ /* 0x000fca000001160b */
[----:B------:R-:W1:Y:S01]  /*6b10*/  LDC R24, c[0x0][0x648] ;  /* 0x00019200ff187b82 */ /* 0x000e620000000800 */
[-CC-:B--2---:R-:W-:Y:S02]  /*6b20*/  SHF.R.U64 R21, R8, R14.reuse, R11.reuse ;  /* 0x0000000e08157219 */ /* 0x184fe4000000120b */
[----:B------:R-:W-:-:S05]  /*6b30*/  SHF.R.U32.HI R6, RZ, R14, R11 ;  /* 0x0000000eff067219 */ /* 0x000fca000001160b */
[----:B------:R-:W2:Y:S01]  /*6b40*/  LDC R26, c[0x0][0x638] ;  /* 0x00018e00ff1a7b82 */ /* 0x000ea20000000800 */
[-C--:B---3--:R-:W-:Y:S02]  /*6b50*/  SHF.L.U32 R10, R10, R27.reuse, RZ ;  /* 0x0000001b0a0a7219 */ /* 0x088fe400000006ff */
[-CC-:B------:R-:W-:Y:S02]  /*6b60*/  SHF.R.U64 R25, R21, R27.reuse, R6.reuse ;  /* 0x0000001b15197219 */ /* 0x180fe40000001206 */
[----:B------:R-:W-:Y:S02]  /*6b70*/  LOP3.LUT R32, RZ, R10, RZ, 0x33, !PT ;  /* 0x0000000aff207212 */ /* 0x000fe400078e33ff */
[----:B------:R-:W-:Y:S01]  /*6b80*/  SHF.R.U32.HI R11, RZ, R27, R6 ;  /* 0x0000001bff0b7219 */ /* 0x000fe20000011606 */
[----:B------:R-:W3:Y:S01]  /*6b90*/  LDC R31, c[0x0][0x610] ;  /* 0x00018400ff1f7b82 */ /* 0x000ee20000000800 */
[----:B------:R-:W-:Y:S01]  /*6ba0*/  IMAD.MOV.U32 R10, RZ, RZ, R25 ;  /* 0x000000ffff0a7224 */ /* 0x000fe200078e0019 */
[----:B------:R-:W-:Y:S06]  /*6bb0*/  @!P0 BRA `(.L_x_165) ;  /* 0x0000000000288947 */ /* 0x000fec0003800000 */
        /* <DEDUP_REMOVED lines=10> */
.L_x_165:
[----:B------:R-:W-:Y:S02]  /*6c60*/  ISETP.NE.AND P0, PT, R2, 0x1, PT ;  /* 0x000000010200780c */ /* 0x000fe40003f05270 */
[----:B-1----:R-:W-:Y:S01]  /*6c70*/  SHF.R.U64 R6, R10, R24, R11 ;  /* 0x000000180a067219 */ /* 0x002fe2000000120b */
[----:B0-----:R-:W-:Y:S01]  /*6c80*/  VIADD R11, R20, 0xffffffff ;  /* 0xffffffff140b7836 */ /* 0x001fe20000000000 */
[----:B------:R-:W-:Y:S02]  /*6c90*/  SHF.L.U32 R30, R30, R27, RZ ;  /* 0x0000001b1e1e7219 */ /* 0x000fe400000006ff */
[----:B------:R-:W-:Y:S01]  /*6ca0*/  LOP3.LUT R5, R21, R32, RZ, 0xc0, !PT ;  /* 0x0000002015057212 */ /* 0x000fe200078ec0ff */
[----:B------:R-:W-:-:S04]  /*6cb0*/  IMAD.MOV R10, RZ, RZ, -R6 ;  /* 0x000000ffff0a7224 */ /* 0x000fc800078e0a06 */
[----:B------:R-:W-:Y:S01]  /*6cc0*/  IMAD R6, R30, R6, R5 ;  /* 0x000000061e067224 */ /* 0x000fe200078e0205 */
[----:B------:R-:W-:Y:S01]  /*6cd0*/  LOP3.LUT R5, R8, R11, RZ, 0xc0, !PT ;  /* 0x0000000b08057212 */ /* 0x000fe200078ec0ff */
[----:B------:R-:W-:Y:S02]  /*6ce0*/  @P0 IMAD R7, R9, R23, R4 ;  /* 0x0000001709070224 */ /* 0x000fe400078e0204 */
[----:B--2---:R-:W-:Y:S02]  /*6cf0*/  IMAD R4, R10, R26, R25 ;  /* 0x0000001a0a047224 */ /* 0x004fe400078e0219 */
[----:B---3--:R-:W-:Y:S02]  /*6d00*/  IMAD R7, R6, R31, R7 ;  /* 0x0000001f06077224 */ /* 0x008fe400078e0207 */
[----:B------:R-:W-:Y:S02]  /*6d10*/  IMAD R4, R4, R20, R5 ;  /* 0x0000001404047224 */ /* 0x000fe400078e0205 */
[----:B------:R-:W-:-:S02]  /*6d20*/  IMAD.MOV.U32 R8, RZ, RZ, 0x1 ;  /* 0x00000001ff087424 */ /* 0x000fc400078e00ff */
[----:B------:R-:W-:Y:S01]  /*6d30*/  IMAD.MOV.U32 R6, RZ, RZ, R22 ;  /* 0x000000ffff067224 */ /* 0x000fe200078e0016 */
[----:B------:R-:W-:Y:S02]  /*6d40*/  SEL R20, R4, R7, !P0 ;  /* 0x0000000704147207 */ /* 0x000fe40004000000 */
[----:B------:R-:W-:-:S07]  /*6d50*/  SEL R21, R7, R4, !P0 ;  /* 0x0000000407157207 */ /* 0x000fce0004000000 */
.L_x_163:
[----:B------:R-:W-:-:S08]  /*6d60*/  NOP ;  /* 0x0000000000007918 */ /* 0x000fd00000000000 */
[----:B------:R-:W0:-:S00]  /*6d70*/  USETMAXREG.DEALLOC.CTAPOOL 0x28 ;  /* 0x00000028000079c8 */ /* 0x000e0000080e0500 */
[----:B0-----:R-:W-:-:S13]  /*6d80*/  ISETP.NE.AND P0, PT, R3, RZ, PT ;  /* 0x000000ff0300720c */ /* 0x001fda0003f05270 */
[----:B------:R-:W-:Y:S05]  /*6d90*/  @P0 EXIT ;  /* 0x000000000000094d */ /* 0x000fea0003800000 */
[----:B------:R-:W-:Y:S01]  /*6da0*/  LOP3.LUT P0, RZ, R8, 0xff, RZ, 0xc0, !PT ;  /* 0x000000ff08ff7812 */ /* 0x000fe2000780c0ff */
[----:B------:R-:W-:Y:S02]  /*6db0*/  IMAD.MOV.U32 R3, RZ, RZ, 0x1 ;  /* 0x00000001ff037424 */ /* 0x000fe400078e00ff */
[----:B------:R-:W-:-:S10]  /*6dc0*/  IMAD.MOV.U32 R8, RZ, RZ, RZ ;  /* 0x000000ffff087224 */ /* 0x000fd400078e00ff */
[----:B------:R-:W-:Y:S05]  /*6dd0*/  @!P0 BRA `(.L_x_166) ;  /* 0x0000000c002c8947 */ /* 0x000fea0003800000 */
[----:B------:R-:W0:Y:S01]  /*6de0*/  LDC R3, c[0x0][0x28c] ;  /* 0x0000a300ff037b82 */ /* 0x000e220000000800 */
[----:B------:R-:W1:Y:S01]  /*6df0*/  S2R R12, SR_CgaCtaId ;  /* 0x00000000000c7919 */ /* 0x000e620000008800 */
[----:B------:R-:W-:Y:S01]  /*6e00*/  ULDC UR5, c[0x0][0x658] ;  /* 0x0001960000057ab9 */ /* 0x000fe20000000800 */
[----:B------:R-:W-:Y:S01]  /*6e10*/  UMOV UR6, 0xffffffff ;  /* 0xffffffff00067882 */ /* 0x000fe20000000000 */
[----:B------:R-:W-:Y:S01]  /*6e20*/  BSSY B0, `(.L_x_166) ;  /* 0x00000c6000007945 */ /* 0x000fe20003800000 */
[----:B------:R-:W-:Y:S01]  /*6e30*/  USHF.L.U32 UR6, UR6, UR5, URZ ;  /* 0x0000000506067299 */ /* 0x000fe2000800063f */
[----:B------:R-:W-:Y:S01]  /*6e40*/  IMAD.MOV.U32 R10, RZ, RZ, 0x1 ;  /* 0x00000001ff0a7424 */ /* 0x000fe200078e00ff */
[----:B------:R-:W-:Y:S01]  /*6e50*/  LOP3.LUT R19, R18, 0x2, RZ, 0xfc, !PT ;  /* 0x0000000212137812 */ /* 0x000fe200078efcff */
[----:B------:R-:W-:Y:S01]  /*6e60*/  IMAD.MOV.U32 R8, RZ, RZ, RZ ;  /* 0x000000ffff087224 */ /* 0x000fe200078e00ff */
[----:B------:R-:W-:Y:S01]  /*6e70*/  ULDC UR4, c[0x0][0x600] ;  /* 0x0001800000047ab9 */ /* 0x000fe20000000800 */
[----:B------:R-:W-:Y:S01]  /*6e80*/  UMOV UR7, 0x1 ;  /* 0x0000000100077882 */ /* 0x000fe20000000000 */
[----:B------:R-:W-:-:S02]  /*6e90*/  UIADD3 UR15, UR4, -0x1, URZ ;  /* 0xffffffff040f7890 */ /* 0x000fc4000fffe03f */
[----:B------:R-:W-:Y:S02]  /*6ea0*/  USHF.L.U32 UR17, UR7, UR5, URZ ;  /* 0x0000000507117299 */ /* 0x000fe4000800063f */
[----:B------:R-:W-:Y:S01]  /*6eb0*/  ULOP3.LUT UR16, URZ, UR6, URZ, 0x33, !UPT ;  /* 0x000000063f107292 */ /* 0x000fe2000f8e333f */
[----:B------:R-:W-:Y:S01]  /*6ec0*/  ULDC.64 UR20, c[0x0][0x198] ;  /* 0x0000660000147ab9 */ /* 0x000fe20000000a00 */
[----:B0-----:R-:W-:-:S05]  /*6ed0*/  VIADD R3, R3, 0x3f ;  /* 0x0000003f03037836 */ /* 0x001fca0000000000 */
[----:B------:R-:W-:-:S04]  /*6ee0*/  SHF.R.S32.HI R4, RZ, 0x1f, R3 ;  /* 0x0000001fff047819 */ /* 0x000fc80000011403 */
[----:B------:R-:W-:Y:S01]  /*6ef0*/  LEA.HI R4, R4, R3, RZ, 0x6 ;  /* 0x0000000304047211 */ /* 0x000fe200078f30ff */
[C---:B-1----:R-:W-:Y:S02]  /*6f00*/  IMAD.SHL.U32 R11, R12.reuse, 0x20, RZ ;  /* 0x000000200c0b7824 */ /* 0x042fe400078e00ff */
[----:B------:R-:W-:Y:S01]  /*6f10*/  IMAD.SHL.U32 R12, R12, 0x800, RZ ;  /* 0x000008000c0c7824 */ /* 0x000fe200078e00ff */
[----:B------:R-:W-:Y:S01]  /*6f20*/  SHF.R.S32.HI R9, RZ, 0x6, R4 ;  /* 0x00000006ff097819 */ /* 0x000fe20000011404 */
[----:B------:R-:W-:Y:S01]  /*6f30*/  IMAD.MOV.U32 R3, RZ, RZ, 0x1 ;  /* 0x00000001ff037424 */ /* 0x000fe200078e00ff */
[----:B------:R-:W-:Y:S02]  /*6f40*/  LOP3.LUT R11, R11, 0x60, RZ, 0xc0, !PT ;  /* 0x000000600b0b7812 */ /* 0x000fe400078ec0ff */
[----:B------:R-:W-:Y:S01]  /*6f50*/  LOP3.LUT R12, R12, 0x1800, RZ, 0xc0, !PT ;  /* 0x000018000c0c7812 */ /* 0x000fe200078ec0ff */
[----:B------:R-:W-:-:S07]  /*6f60*/  VIADD R13, R9, 0x1 ;  /* 0x00000001090d7836 */ /* 0x000fce0000000000 */
.L_x_177:
[----:B------:R-:W-:-:S03]  /*6f70*/  UMOV UR4, 0xffffffff ;  /* 0xffffffff00047882 */ /* 0x000fc60000000000 */
[----:B------:R-:W-:Y:S05]  /*6f80*/  BRA.DIV UR4, `(.L_x_167) ;  /* 0x0000000e04a87947 */ /* 0x000fea000b800000 */
[----:B------:R-:W-:-:S13]  /*6f90*/  ELECT P6, URZ, PT ;  /* 0x00000000003f782f */ /* 0x000fda00038c0000 */
.L_x_188:
[----:B------:R-:W0:Y:S01]  /*6fa0*/  LDC R4, c[0x0][0x28c] ;  /* 0x0000a300ff047b82 */ /* 0x000e220000000800 */
[----:B------:R-:W-:Y:S01]  /*6fb0*/  BSSY B1, `(.L_x_168) ;  /* 0x0000038000017945 */ /* 0x000fe20003800000 */
[----:B0-----:R-:W-:-:S13]  /*6fc0*/  ISETP.LT.OR P6, PT, R4, 0x1, !P6 ;  /* 0x000000010400780c */ /* 0x001fda00077c1670 */
[----:B------:R-:W-:Y:S05]  /*6fd0*/  @P6 BRA `(.L_x_169) ;  /* 0x0000000000d46947 */ /* 0x000fea0003800000 */
[----:B------:R-:W-:Y:S02]  /*6fe0*/  IMAD.SHL.U32 R21, R21, 0x80, RZ ;  /* 0x0000008015157824 */ /* 0x000fe400078e00ff */
[----:B------:R-:W-:Y:S02]  /*6ff0*/  IMAD R20, R20, 0x80, R11 ;  /* 0x0000008014147824 */ /* 0x000fe400078e020b */
[----:B------:R-:W-:Y:S02]  /*7000*/  IMAD.MOV.U32 R24, RZ, RZ, RZ ;  /* 0x000000ffff187224 */ /* 0x000fe400078e00ff */
[----:B------:R-:W-:Y:S02]  /*7010*/  IMAD.MOV.U32 R4, RZ, RZ, R13 ;  /* 0x000000ffff047224 */ /* 0x000fe400078e000d */
[----:B------:R-:W-:Y:S02]  /*7020*/  IMAD.MOV.U32 R5, RZ, RZ, R3 ;  /* 0x000000ffff057224 */ /* 0x000fe400078e0003 */
[----:B------:R-:W-:-:S07]  /*7030*/  IMAD.MOV.U32 R7, RZ, RZ, R8 ;  /* 0x000000ffff077224 */ /* 0x000fce00078e0008 */
.L_x_172:
[----:B------:R-:W0:Y:S01]  /*7040*/  S2R R15, SR_CgaCtaId ;  /* 0x00000000000f7919 */ /* 0x000e220000008800 */
[----:B------:R-:W-:Y:S02]  /*7050*/  MOV R14, 0x400 ;  /* 0x00000400000e7802 */ /* 0x000fe40000000f00 */
[----:B------:R-:W-:Y:S02]  /*7060*/  ISETP.NE.AND P1, PT, R0, RZ, PT ;  /* 0x000000ff0000720c */ /* 0x000fe40003f25270 */
[----:B0-----:R-:W-:Y:S02]  /*7070*/  LEA R22, R15, R14, 0x18 ;  /* 0x0000000e0f167211 */ /* 0x001fe400078ec0ff */
[----:B------:R-:W-:-:S09]  /*7080*/  SHF.L.U32 R14, R5, 0x1f, RZ ;  /* 0x0000001f050e7819 */ /* 0x000fd200000006ff */
[----:B------:R-:W0:Y:S01]  /*7090*/  @!P1 LDC R15, c[0x0][0x500] ;  /* 0x00014000ff0f9b82 */ /* 0x000e220000000800 */
[----:B------:R-:W-:-:S04]  /*70a0*/  IMAD R23, R7, 0x8, R22 ;  /* 0x0000000807177824 */ /* 0x000fc800078e0216 */
[----:B------:R-:W1:Y:S02]  /*70b0*/  SYNCS.PHASECHK.TRANS64.TRYWAIT P0, [R23+URZ+0x20], R14 ;  /* 0x0000200e170075a7 */ /* 0x000e64000800017f */
[----:B-1----:R-:W-:Y:S05]  /*70c0*/  @!P0 BRA `(.L_x_170) ;  /* 0x0000000c00788947 */ /* 0x002fea0003800000 */
.L_x_189:
[----:B-1----:R-:W-:Y:S01]  /*70d0*/  PRMT R14, R19, 0x9910, RZ ;  /* 0x00009910130e7816 */ /* 0x002fe200000000ff */
[----:B0-----:R0:W-:Y:S03]  /*70e0*/  @!P1 SYNCS.ARRIVE.TRANS64 RZ, [R23+URZ], R15 ;  /* 0x0000000f17ff99a7 */ /* 0x0011e6000800003f */
[----:B------:R-:W-:-:S13]  /*70f0*/  ISETP.NE.AND P0, PT, R14, 0x2, PT ;  /* 0x000000020e00780c */ /* 0x000fda0003f05270 */
[----:B0-----:R-:W-:Y:S05]  /*7100*/  @P0 BRA `(.L_x_171) ;  /* 0x0000000000040947 */ /* 0x001fea0003800000 */
[----:B------:R-:W-:Y:S01]  /*7110*/  BPT.TRAP 0x1 ;  /* 0x000000040000795c */ /* 0x000fe20000300000 */
.L_x_171:
[----:B------:R-:W-:Y:S01]  /*7120*/  IMAD R14, R7, 0x2000, R12 ;  /* 0x00002000070e7824 */ /* 0x000fe200078e020c */
[----:B------:R-:W-:Y:S01]  /*7130*/  R2UR UR9, R23 ;  /* 0x00000000170972ca */ /* 0x000fe200000e0000 */
[--C-:B------:R-:W-:Y:S01]  /*7140*/  IMAD R15, R7, 0x4000, R22.reuse ;  /* 0x00004000070f7824 */ /* 0x100fe200078e0216 */
[----:B------:R-:W-:Y:S01]  /*7150*/  UIADD3 UR4, UP0, UR20, 0xf0, URZ ;  /* 0x000000f014047890 */ /* 0x000fe2000ff1e03f */
[----:B------:R-:W-:Y:S01]  /*7160*/  IMAD R14, R14, 0x2, R22 ;  /* 0x000000020e0e7824 */ /* 0x000fe200078e0216 */
[----:B------:R-:W-:Y:S01]  /*7170*/  R2UR UR11, R21 ;  /* 0x00000000150b72ca */ /* 0x000fe200000e0000 */
[----:B------:R-:W-:Y:S01]  /*7180*/  VIADD R4, R4, 0xffffffff ;  /* 0xffffffff04047836 */ /* 0x000fe20000000000 */
[----:B------:R-:W-:Y:S01]  /*7190*/  R2UR UR5, R15 ;  /* 0x000000000f0572ca */ /* 0x000fe200000e0000 */
[----:B------:R-:W-:Y:S01]  /*71a0*/  UIADD3 UR22, UP1, UR20, 0x1f0, URZ ;  /* 0x000001f014167890 */ /* 0x000fe2000ff3e03f */
[----:B------:R-:W-:Y:S01]  /*71b0*/  R2UR UR8, R14 ;  /* 0x000000000e0872ca */ /* 0x000fe200000e0000 */
[----:B------:R-:W-:Y:S01]  /*71c0*/  VIADD R7, R7, 0x1 ;  /* 0x0000000107077836 */ /* 0x000fe20000000000 */
[----:B------:R-:W-:Y:S01]  /*71d0*/  R2UR UR10, R24 ;  /* 0x00000000180a72ca */ /* 0x000fe200000e0000 */
[----:B------:R-:W-:Y:S01]  /*71e0*/  UIADD3.X UR23, URZ, UR21, URZ, UP1, !UPT ;  /* 0x000000153f177290 */ /* 0x000fe20008ffe43f */
[----:B------:R-:W-:Y:S01]  /*71f0*/  R2UR UR12, R6 ;  /* 0x00000000060c72ca */ /* 0x000fe200000e0000 */
[----:B------:R-:W-:Y:S01]  /*7200*/  UMOV UR6, 0x0 ;  /* 0x0000000000067882 */ /* 0x000fe20000000000 */
[----:B------:R-:W-:Y:S01]  /*7210*/  R2UR UR18, R20 ;  /* 0x00000000141272ca */ /* 0x000fe200000e0000 */
[----:B------:R-:W-:Y:S01]  /*7220*/  UMOV UR7, 0x10000000 ;  /* 0x1000000000077882 */ /* 0x000fe20000000000 */
[----:B------:R-:W-:Y:S01]  /*7230*/  ISETP.GT.AND P1, PT, R4, 0x1, PT ;  /* 0x000000010400780c */ /* 0x000fe20003f24270 */
[----:B------:R-:W-:Y:S01]  /*7240*/  UMOV UR19, 0xf0000 ;  /* 0x000f000000137882 */ /* 0x000fe20000000000 */
[C---:B------:R-:W-:Y:S01]  /*7250*/  ISETP.NE.AND P0, PT, R7.reuse, 0x4, PT ;  /* 0x000000040700780c */ /* 0x040fe20003f05270 */
[----:B------:R-:W-:Y:S01]  /*7260*/  UIADD3 UR13, UR5, 0x100, URZ ;  /* 0x00000100050d7890 */ /* 0x000fe2000fffe03f */
[----:B------:R-:W-:Y:S01]  /*7270*/  VIADD R24, R24, 0x40 ;  /* 0x0000004018187836 */ /* 0x000fe20000000000 */
[----:B------:R-:W-:Y:S01]  /*7280*/  UIADD3.X UR5, URZ, UR21, URZ, UP0, !UPT ;  /* 0x000000153f057290 */ /* 0x000fe200087fe43f */
[----:B------:R-:W-:Y:S01]  /*7290*/  SEL R14, RZ, 0x1, P0 ;  /* 0x00000001ff0e7807 */ /* 0x000fe20000000000 */
[----:B------:R-:W-:Y:S01]  /*72a0*/  UIADD3 UR14, UR8, 0x10100, URZ ;  /* 0x00010100080e7890 */ /* 0x000fe2000fffe03f */
[----:B------:R-:W-:-:S02]  /*72b0*/  SEL R7, R7, RZ, P0 ;  /* 0x000000ff07077207 */ /* 0x000fc40000000000 */
[----:B------:R-:W-:Y:S01]  /*72c0*/  UMOV UR8, UR13 ;  /* 0x0000000d00087c82 */ /* 0x000fe20008000000 */
[----:B------:R-:W-:-:S03]  /*72d0*/  LOP3.LUT R5, R5, R14, RZ, 0x3c, !PT ;  /* 0x0000000e05057212 */ /* 0x000fc600078e3cff */
[----:B------:R0:W-:Y:S02]  /*72e0*/  UTMALDG.3D [UR8], [UR4], desc[UR6] ;  /* 0x00000608040075b4 */ /* 0x0001e40008011000 */
[----:B0-----:R-:W-:Y:S01]  /*72f0*/  UMOV UR8, UR14 ;  /* 0x0000000e00087c82 */ /* 0x001fe20008000000 */
[----:B------:R-:W-:Y:S02]  /*7300*/  UMOV UR11, UR18 ;  /* 0x00000012000b7c82 */ /* 0x000fe40008000000 */
[----:B------:R0:W-:Y:S02]  /*7310*/  UTMALDG.3D.MULTICAST [UR8], [UR22], UR19, desc[UR6] ;  /* 0x00000608160073b4 */ /* 0x0001e40008011813 */
[----:B0-----:R-:W-:Y:S05]  /*7320*/  @P1 BRA `(.L_x_172) ;  /* 0xfffffffc00441947 */ /* 0x001fea000383ffff */
.L_x_169:
[----:B------:R-:W-:Y:S05]  /*7330*/  BSYNC B1 ;  /* 0x0000000000017941 */ /* 0x000fea0003800000 */
.L_x_168:
[----:B------:R-:W-:Y:S01]  /*7340*/  LOP3.LUT P1, RZ, R10, 0xff, RZ, 0xc0, !PT ;  /* 0x000000ff0aff7812 */ /* 0x000fe2000782c0ff */
[----:B------:R-:W-:Y:S01]  /*7350*/  IMAD.IADD R8, R9, 0x1, R8 ;  /* 0x0000000109087824 */ /* 0x000fe200078e0208 */
[----:B------:R-:W-:Y:S01]  /*7360*/  IADD3 R16, P2, R16, UR36, RZ ;  /* 0x0000002410107c10 */ /* 0x000fe2000ff5e0ff */
[----:B------:R-:W-:Y:S01]  /*7370*/  ULDC.64 UR4, c[0x0][0x650] ;  /* 0x0001940000047ab9 */ /* 0x000fe20000000a00 */
[----:B------:R-:W-:Y:S01]  /*7380*/  BSSY B1, `(.L_x_173) ;  /* 0x000006d000017945 */ /* 0x000fe20003800000 */
[----:B------:R-:W-:Y:S01]  /*7390*/  IMAD.MOV.U32 R21, RZ, RZ, -0x1 ;  /* 0xffffffffff157424 */ /* 0x000fe200078e00ff */
[----:B------:R-:W-:Y:S01]  /*73a0*/  SHF.R.U32.HI R4, RZ, 0x2, R8 ;  /* 0x00000002ff047819 */ /* 0x000fe20000011608 */
[----:B------:R-:W-:Y:S01]  /*73b0*/  IMAD.MOV.U32 R20, RZ, RZ, -0x1 ;  /* 0xffffffffff147424 */ /* 0x000fe200078e00ff */
[----:B------:R-:W-:Y:S02]  /*73c0*/  ISETP.GT.U32.AND P0, PT, R8, 0x3, PT ;  /* 0x000000030800780c */ /* 0x000fe40003f04070 */
[----:B------:R-:W-:-:S02]  /*73d0*/  LOP3.LUT R4, R4, 0x1, RZ, 0xc0, !PT ;  /* 0x0000000104047812 */ /* 0x000fc400078ec0ff */
[----:B------:R-:W-:Y:S01]  /*73e0*/  ISETP.LT.U32.AND P0, PT, R9, 0x4, P0 ;  /* 0x000000040900780c */ /* 0x000fe20000701070 */
[----:B------:R-:W0:Y:S01]  /*73f0*/  @P1 S2R R6, SR_CgaCtaId ;  /* 0x0000000000061919 */ /* 0x000e220000008800 */
[----:B------:R-:W-:Y:S02]  /*7400*/  @P1 MOV R5, 0x400 ;  /* 0x0000040000051802 */ /* 0x000fe40000000f00 */
[----:B------:R-:W-:Y:S02]  /*7410*/  IADD3.X R17, R17, UR42, RZ, P2, !PT ;  /* 0x0000002a11117c10 */ /* 0x000fe400097fe4ff */
[----:B------:R-:W-:Y:S02]  /*7420*/  ISETP.GE.U32.AND P2, PT, R16, UR4, PT ;  /* 0x0000000410007c0c */ /* 0x000fe4000bf46070 */
[----:B------:R-:W-:Y:S02]  /*7430*/  LOP3.LUT R8, R8, 0x3, RZ, 0xc0, !PT ;  /* 0x0000000308087812 */ /* 0x000fe400078ec0ff */
[----:B------:R-:W-:-:S02]  /*7440*/  PRMT R10, RZ, 0x7610, R10 ;  /* 0x00007610ff0a7816 */ /* 0x000fc4000000000a */
[----:B0-----:R-:W-:Y:S01]  /*7450*/  @P1 LEA R5, R6, R5, 0x18 ;  /* 0x0000000506051211 */ /* 0x001fe200078ec0ff */
[----:B------:R-:W-:-:S03]  /*7460*/  IMAD.MOV.U32 R6, RZ, RZ, -0x1 ;  /* 0xffffffffff067424 */ /* 0x000fc600078e00ff */
[----:B------:R0:W-:Y:S01]  /*7470*/  @P1 SYNCS.ARRIVE.TRANS64.A1T0 RZ, [R5+URZ+0x58], RZ ;  /* 0x000058ff05ff19a7 */ /* 0x0001e2000810003f */
[----:B------:R-:W-:Y:S02]  /*7480*/  ISETP.NE.U32.AND P1, PT, R4, 0x1, PT ;  /* 0x000000010400780c */ /* 0x000fe40003f25070 */
[----:B------:R-:W-:Y:S02]  /*7490*/  SEL R4, RZ, 0x1, !P0 ;  /* 0x00000001ff047807 */ /* 0x000fe40004000000 */
[----:B------:R-:W-:Y:S02]  /*74a0*/  ISETP.GE.U32.AND.EX P0, PT, R17, UR5, PT, P2 ;  /* 0x0000000511007c0c */ /* 0x000fe4000bf06120 */
[----:B------:R-:W-:-:S04]  /*74b0*/  ISETP.GT.U32.AND P1, PT, R9, 0x3, !P1 ;  /* 0x000000030900780c */ /* 0x000fc80004f24070 */
[----:B0-----:R-:W-:-:S04]  /*74c0*/  SEL R5, RZ, 0x1, !P1 ;  /* 0x00000001ff057807 */ /* 0x001fc80004800000 */
[--C-:B------:R-:W-:Y:S02]  /*74d0*/  LOP3.LUT R3, R5, R3, R4.reuse, 0x96, !PT ;  /* 0x0000000305037212 */ /* 0x100fe400078e9604 */
[----:B------:R-:W-:Y:S01]  /*74e0*/  PRMT R4, RZ, 0x7610, R4 ;  /* 0x00007610ff047816 */ /* 0x000fe20000000004 */
[----:B------:R-:W-:Y:S06]  /*74f0*/  @P0 BRA `(.L_x_174) ;  /* 0x0000000400540947 */ /* 0x000fec0003800000 */
[----:B------:R-:W0:Y:S01]  /*7500*/  S2R R15, SR_CTAID.X ;  /* 0x00000000000f7919 */ /* 0x000e220000002500 */
[----:B------:R-:W-:Y:S01]  /*7510*/  ULDC.64 UR4, c[0x0][0x628] ;  /* 0x00018a0000047ab9 */ /* 0x000fe20000000a00 */
[----:B------:R-:W-:Y:S01]  /*7520*/  ULDC UR7, c[0x0][0x630] ;  /* 0x00018c0000077ab9 */ /* 0x000fe20000000800 */
[----:B------:R-:W-:Y:S01]  /*7530*/  ISETP.NE.U32.AND P0, PT, RZ, UR4, PT ;  /* 0x00000004ff007c0c */ /* 0x000fe2000bf05070 */
[----:B------:R-:W1:Y:S01]  /*7540*/  S2R R20, SR_CTAID.Y ;  /* 0x0000000000147919 */ /* 0x000e620000002600 */
[----:B------:R-:W-:Y:S01]  /*7550*/  ULDC UR8, c[0x0][0x150] ;  /* 0x0000540000087ab9 */ /* 0x000fe20000000800 */
[----:B------:R-:W-:Y:S01]  /*7560*/  IMAD.MOV.U32 R4, RZ, RZ, R16 ;  /* 0x000000ffff047224 */ /* 0x000fe200078e0010 */
[----:B------:R-:W-:Y:S01]  /*7570*/  ISETP.NE.AND.EX P0, PT, RZ, UR5, PT, P0 ;  /* 0x00000005ff007c0c */ /* 0x000fe2000bf05300 */
[----:B------:R-:W-:Y:S01]  /*7580*/  IMAD.MOV.U32 R5, RZ, RZ, R17 ;  /* 0x000000ffff057224 */ /* 0x000fe200078e0011 */
[----:B0-----:R-:W-:-:S11]  /*7590*/  I2FP.F32.U32 R22, R15 ;  /* 0x0000000f00167245 */ /* 0x001fd60000201000 */
[----:B------:R-:W-:Y:S05]  /*75a0*/  @!P0 BRA `(.L_x_175) ;  /* 0x0000000000288947 */ /* 0x000fea0003800000 */
[----:B------:R-:W-:Y:S02]  /*75b0*/  ULDC UR6, c[0x0][0x634] ;  /* 0x00018d0000067ab9 */ /* 0x000fe40000000800 */
[----:B------:R-:W-:-:S05]  /*75c0*/  IADD3 R5, P0, R16, UR6, RZ ;  /* 0x0000000610057c10 */ /* 0x000fca000ff1e0ff */
[----:B------:R-:W-:-:S04]  /*75d0*/  IMAD.X R21, RZ, RZ, R17, P0 ;  /* 0x000000ffff157224 */ /* 0x000fc800000e0611 */
[----:B------:R-:W-:-:S04]  /*75e0*/  IMAD.WIDE.U32 R6, R21, UR4, RZ ;  /* 0x0000000415067c25 */ /* 0x000fc8000f8e00ff */
[----:B------:R-:W-:-:S04]  /*75f0*/  IMAD.WIDE.U32 R6, P0, R5, UR5, R6 ;  /* 0x0000000505067c25 */ /* 0x000fc8000f800006 */
[----:B------:R-:W-:-:S04]  /*7600*/  IMAD.WIDE.U32 R4, R5, UR4, RZ ;  /* 0x0000000405047c25 */ /* 0x000fc8000f8e00ff */
[----:B------:R-:W-:Y:S01]  /*7610*/  IMAD.MOV.U32 R4, RZ, RZ, R7 ;  /* 0x000000ffff047224 */ /* 0x000fe200078e0007 */
[----:B------:R-:W-:Y:S01]  /*7620*/  IADD3 RZ, P1, R5, R6, RZ ;  /* 0x0000000605ff7210 */ /* 0x000fe20007f3e0ff */
[----:B------:R-:W-:-:S04]  /*7630*/  IMAD.X R5, RZ, RZ, RZ, P0 ;  /* 0x000000ffff057224 */ /* 0x000fc800000e06ff */
[----:B------:R-:W-:-:S08]  /*7640*/  IMAD.WIDE.U32.X R4, R21, UR5, R4, P1 ;  /* 0x0000000515047c25 */ /* 0x000fd000088e0404 */
.L_x_175:
[--C-:B------:R-:W-:Y:S01]  /*7650*/  SHF.R.U64 R14, R4, UR7, R5.reuse ;  /* 0x00000007040e7c19 */ /* 0x100fe20008001205 */
[----:B------:R-:W-:Y:S01]  /*7660*/  FMUL R22, R22, UR8 ;  /* 0x0000000816167c20 */ /* 0x000fe20008400000 */
[----:B------:R-:W-:Y:S01]  /*7670*/  SHF.R.U32.HI R4, RZ, UR7, R5 ;  /* 0x00000007ff047c19 */ /* 0x000fe20008011605 */
[----:B------:R-:W0:Y:S01]  /*7680*/  LDC R6, c[0x0][0x144] ;  /* 0x00005100ff067b82 */ /* 0x000e220000000800 */
[----:B------:R-:W-:Y:S01]  /*7690*/  IADD3 R5, P0, RZ, -R14, RZ ;  /* 0x8000000eff057210 */ /* 0x000fe20007f1e0ff */
[----:B------:R-:W-:Y:S01]  /*76a0*/  ULDC UR6, c[0x0][0x154] ;  /* 0x0000550000067ab9 */ /* 0x000fe20000000800 */
[----:B-1----:R-:W-:Y:S01]  /*76b0*/  I2FP.F32.U32 R7, R20 ;  /* 0x0000001400077245 */ /* 0x002fe20000201000 */
[----:B------:R-:W1:Y:S01]  /*76c0*/  F2I.U32.TRUNC.NTZ R22, R22 ;  /* 0x0000001600167305 */ /* 0x000e62000020f000 */
[----:B------:R-:W-:Y:S01]  /*76d0*/  ULDC.64 UR4, c[0x0][0x620] ;  /* 0x0001880000047ab9 */ /* 0x000fe20000000a00 */
[----:B------:R-:W-:Y:S01]  /*76e0*/  IMAD.X R4, RZ, RZ, ~R4, P0 ;  /* 0x000000ffff047224 */ /* 0x000fe200000e0e04 */
[----:B------:R-:W-:Y:S01]  /*76f0*/  ISETP.NE.AND P2, PT, R2, 0x1, PT ;  /* 0x000000010200780c */ /* 0x000fe20003f45270 */
[----:B------:R-:W-:Y:S01]  /*7700*/  FMUL R23, R7, UR6 ;  /* 0x0000000607177c20 */ /* 0x000fe20008400000 */
[----:B------:R-:W2:Y:S01]  /*7710*/  LDC R25, c[0x0][0x148] ;  /* 0x00005200ff197b82 */ /* 0x000ea20000000800 */
[----:B------:R-:W-:Y:S01]  /*7720*/  IMAD R4, R4, UR4, RZ ;  /* 0x0000000404047c24 */ /* 0x000fe2000f8e02ff */
[----:B------:R-:W-:-:S02]  /*7730*/  ULDC.64 UR6, c[0x0][0x640] ;  /* 0x0001900000067ab9 */ /* 0x000fc40000000a00 */
[----:B------:R-:W-:Y:S01]  /*7740*/  ISETP.NE.U32.AND P0, PT, RZ, UR6, PT ;  /* 0x00000006ff007c0c */ /* 0x000fe2000bf05070 */
[----:B------:R-:W3:Y:S01]  /*7750*/  F2I.U32.TRUNC.NTZ R23, R23 ;  /* 0x0000001700177305 */ /* 0x000ee2000020f000 */
[C---:B------:R-:W-:Y:S02]  /*7760*/  IMAD R7, R5.reuse, UR5, R4 ;  /* 0x0000000505077c24 */ /* 0x040fe4000f8e0204 */
[----:B------:R-:W-:Y:S01]  /*7770*/  IMAD.WIDE.U32 R4, R5, UR4, R16 ;  /* 0x0000000405047c25 */ /* 0x000fe2000f8e0010 */
[----:B------:R-:W-:Y:S01]  /*7780*/  ULDC UR4, c[0x0][0x618] ;  /* 0x0001860000047ab9 */ /* 0x000fe20000000800 */
[----:B------:R-:W-:Y:S02]  /*7790*/  ISETP.NE.AND.EX P0, PT, RZ, UR7, PT, P0 ;  /* 0x00000007ff007c0c */ /* 0x000fe4000bf05300 */
[----:B------:R-:W-:Y:S02]  /*77a0*/  IMAD.IADD R5, R5, 0x1, R7 ;  /* 0x0000000105057824 */ /* 0x000fe400078e0207 */
[----:B-1----:R-:W-:-:S03]  /*77b0*/  IMAD.MOV R22, RZ, RZ, -R22 ;  /* 0x000000ffff167224 */ /* 0x002fc600078e0a16 */
[----:B------:R-:W-:Y:S01]  /*77c0*/  SHF.R.U64 R21, R4, UR4, R5 ;  /* 0x0000000404157c19 */ /* 0x000fe20008001205 */
[----:B0-----:R-:W-:Y:S01]  /*77d0*/  IMAD R15, R6, R22, R15 ;  /* 0x00000016060f7224 */ /* 0x001fe200078e020f */
[----:B------:R-:W-:Y:S01]  /*77e0*/  SHF.R.U32.HI R4, RZ, UR4, R5 ;  /* 0x00000004ff047c19 */ /* 0x000fe20008011605 */
[----:B------:R-:W-:Y:S01]  /*77f0*/  ULDC UR4, c[0x0][0x608] ;  /* 0x0001820000047ab9 */ /* 0x000fe20000000800 */
[----:B---3--:R-:W-:Y:S02]  /*7800*/  IMAD.MOV R6, RZ, RZ, -R23 ;  /* 0x000000ffff067224 */ /* 0x008fe400078e0a17 */
[--C-:B------:R-:W-:Y:S02]  /*7810*/  SHF.R.U64 R22, R21, UR4, R4.reuse ;  /* 0x0000000415167c19 */ /* 0x100fe40008001204 */
[----:B------:R-:W-:Y:S01]  /*7820*/  SHF.R.U32.HI R5, RZ, UR4, R4 ;  /* 0x00000004ff057c19 */ /* 0x000fe20008011604 */
[----:B------:R-:W-:Y:S01]  /*7830*/  ULDC UR4, c[0x0][0x658] ;  /* 0x0001960000047ab9 */ /* 0x000fe20000000800 */
[----:B--2---:R-:W-:-:S02]  /*7840*/  @P2 IMAD R15, R25, R6, R20 ;  /* 0x00000006190f2224 */ /* 0x004fc400078e0214 */
[--C-:B------:R-:W-:Y:S02]  /*7850*/  SHF.R.U64 R20, R22, UR4, R5.reuse ;  /* 0x0000000416147c19 */ /* 0x100fe40008001205 */
[----:B------:R-:W-:-:S03]  /*7860*/  SHF.R.U32.HI R23, RZ, UR4, R5 ;  /* 0x00000004ff177c19 */ /* 0x000fc60008011605 */
[----:B------:R-:W-:Y:S02]  /*7870*/  IMAD.MOV.U32 R6, RZ, RZ, R20 ;  /* 0x000000ffff067224 */ /* 0x000fe400078e0014 */
[----:B------:R-:W-:Y:S01]  /*7880*/  IMAD.MOV.U32 R5, RZ, RZ, R23 ;  /* 0x000000ffff057224 */ /* 0x000fe200078e0017 */
[----:B------:R-:W-:Y:S06]  /*7890*/  @!P0 BRA `(.L_x_176) ;  /* 0x00000000002c8947 */ /* 0x000fec0003800000 */
        /* <DEDUP_REMOVED lines=9> */
[----:B------:R-:W-:-:S04]  /*7930*/  IMAD.WIDE.U32.X R4, R23, UR7, R4, P1 ;  /* 0x0000000717047c25 */ /* 0x000fc800088e0404 */
[----:B------:R-:W-:-:S07]  /*7940*/  IMAD.MOV.U32 R6, RZ, RZ, R4 ;  /* 0x000000ffff067224 */ /* 0x000fce00078e0004 */
.L_x_176:
[----:B------:R-:W-:Y:S01]  /*7950*/  ULDC UR4, c[0x0][0x648] ;  /* 0x0001920000047ab9 */ /* 0x000fe20000000800 */
[----:B------:R-:W-:Y:S01]  /*7960*/  LOP3.LUT R4, R22, UR16, RZ, 0xc0, !PT ;  /* 0x0000001016047c12 */ /* 0x000fe2000f8ec0ff */
[----:B------:R-:W-:Y:S01]  /*7970*/  ULDC UR5, c[0x0][0x610] ;  /* 0x0001840000057ab9 */ /* 0x000fe20000000800 */
[----:B------:R-:W-:Y:S01]  /*7980*/  SHF.R.U64 R5, R6, UR4, R5 ;  /* 0x0000000406057c19 */ /* 0x000fe20008001205 */
[----:B------:R-:W-:Y:S01]  /*7990*/  ULDC UR4, c[0x0][0x638] ;  /* 0x00018e0000047ab9 */ /* 0x000fe20000000800 */
[----:B------:R-:W-:-:S03]  /*79a0*/  LOP3.LUT R21, R21, UR15, RZ, 0xc0, !PT ;  /* 0x0000000f15157c12 */ /* 0x000fc6000f8ec0ff */
[----:B------:R-:W-:Y:S02]  /*79b0*/  IMAD.MOV R7, RZ, RZ, -R5 ;  /* 0x000000ffff077224 */ /* 0x000fe400078e0a05 */
[----:B------:R-:W-:Y:S02]  /*79c0*/  IMAD R4, R5, UR17, R4 ;  /* 0x0000001105047c24 */ /* 0x000fe4000f8e0204 */
[----:B------:R-:W-:Y:S01]  /*79d0*/  IMAD R20, R7, UR4, R20 ;  /* 0x0000000407147c24 */ /* 0x000fe2000f8e0214 */
[----:B------:R-:W-:Y:S01]  /*79e0*/  ULDC UR4, c[0x0][0x600] ;  /* 0x0001800000047ab9 */ /* 0x000fe20000000800 */
[----:B------:R-:W-:Y:S02]  /*79f0*/  IMAD R15, R4, UR5, R15 ;  /* 0x00000005040f7c24 */ /* 0x000fe4000f8e020f */
[----:B------:R-:W-:Y:S02]  /*7a00*/  IMAD R6, R20, UR4, R21 ;  /* 0x0000000414067c24 */ /* 0x000fe4000f8e0215 */
[----:B------:R-:W-:-:S03]  /*7a10*/  IMAD.MOV.U32 R4, RZ, RZ, 0x1 ;  /* 0x00000001ff047424 */ /* 0x000fc600078e00ff */
[----:B------:R-:W-:Y:S02]  /*7a20*/  SEL R20, R6, R15, !P2 ;  /* 0x0000000f06147207 */ /* 0x000fe40005000000 */
[----:B------:R-:W-:Y:S01]  /*7a30*/  SEL R21, R15, R6, !P2 ;  /* 0x000000060f157207 */ /* 0x000fe20005000000 */
[----:B------:R-:W-:-:S07]  /*7a40*/  IMAD.MOV.U32 R6, RZ, RZ, R14 ;  /* 0x000000ffff067224 */ /* 0x000fce00078e000e */
.L_x_174:
[----:B------:R-:W-:Y:S05]  /*7a50*/  BSYNC B1 ;  /* 0x0000000000017941 */ /* 0x000fea0003800000 */
.L_x_173:
[----:B------:R-:W-:-:S13]  /*7a60*/  LOP3.LUT P0, RZ, R4, 0xff, RZ, 0xc0, !PT ;  /* 0x000000ff04ff7812 */ /* 0x000fda000780c0ff */
[----:B------:R-:W-:Y:S05]  /*7a70*/  @P0 BRA `(.L_x_177) ;  /* 0xfffffff4003c0947 */ /* 0x000fea000383ffff */
[----:B------:R-:W-:Y:S05]  /*7a80*/  BSYNC B0 ;  /* 0x0000000000007941 */ /* 0x000fea0003800000 */
.L_x_166:
[----:B------:R-:W-:-:S03]  /*7a90*/  UMOV UR4, 0xffffffff ;  /* 0xffffffff00047882 */ /* 0x000fc60000000000 */
[----:B------:R-:W-:Y:S05]  /*7aa0*/  BRA.DIV UR4, `(.L_x_178) ;  /* 0x0000000604147947 */ /* 0x000fea000b800000 */
[----:B------:R-:W-:-:S13]  /*7ab0*/  ELECT P6, URZ, PT ;  /* 0x00000000003f782f */ /* 0x000fda00038c0000 */
.L_x_192:
[----:B------:R-:W-:Y:S04]  /*7ac0*/  BSSY B0, `(.L_x_179) ;  /* 0x000002b000007945 */ /* 0x000fe80003800000 */
[----:B------:R-:W-:Y:S05]  /*7ad0*/  @!P6 BRA `(.L_x_180) ;  /* 0x0000000000a4e947 */ /* 0x000fea0003800000 */
[----:B------:R-:W-:-:S04]  /*7ae0*/  LOP3.LUT R18, R18, 0x2, RZ, 0xfc, !PT ;  /* 0x0000000212127812 */ /* 0x000fc800078efcff */
[----:B------:R-:W-:-:S13]  /*7af0*/  ISETP.NE.AND P0, PT, R18, 0x3, PT ;  /* 0x000000031200780c */ /* 0x000fda0003f05270 */
[----:B------:R-:W-:Y:S05]  /*7b00*/  @!P0 BRA `(.L_x_181) ;  /* 0x0000000000048947 */ /* 0x000fea0003800000 */
[----:B------:R-:W-:Y:S01]  /*7b10*/  BPT.TRAP 0x1 ;  /* 0x000000040000795c */ /* 0x000fe20000300000 */
.L_x_181:
[----:B------:R-:W0:Y:S01]  /*7b20*/  S2R R5, SR_CgaCtaId ;  /* 0x0000000000057919 */ /* 0x000e220000008800 */
[----:B------:R-:W-:Y:S02]  /*7b30*/  MOV R0, 0x400 ;  /* 0x0000040000007802 */ /* 0x000fe40000000f00 */
[----:B------:R-:W-:Y:S02]  /*7b40*/  SHF.L.U32 R2, R3, 0x1f, RZ ;  /* 0x0000001f03027819 */ /* 0x000fe400000006ff */
[----:B0-----:R-:W-:-:S05]  /*7b50*/  LEA R5, R5, R0, 0x18 ;  /* 0x0000000005057211 */ /* 0x001fca00078ec0ff */
[----:B------:R-:W-:-:S04]  /*7b60*/  VIADD R5, R5, 0x20 ;  /* 0x0000002005057836 */ /* 0x000fc80000000000 */
[C---:B------:R-:W-:Y:S02]  /*7b70*/  IMAD R7, R8.reuse, 0x8, R5 ;  /* 0x0000000808077824 */ /* 0x040fe400078e0205 */
[----:B------:R-:W-:Y:S02]  /*7b80*/  VIADD R8, R8, 0x1 ;  /* 0x0000000108087836 */ /* 0x000fe40000000000 */
[----:B------:R-:W0:Y:S03]  /*7b90*/  SYNCS.PHASECHK.TRANS64.TRYWAIT P0, [R7+URZ], R2 ;  /* 0x00000002070075a7 */ /* 0x000e26000800017f */
[----:B------:R-:W-:-:S04]  /*7ba0*/  ISETP.NE.AND P1, PT, R8, 0x4, PT ;  /* 0x000000040800780c */ /* 0x000fc80003f25270 */
[----:B------:R-:W-:Y:S02]  /*7bb0*/  SEL R0, RZ, 0x1, P1 ;  /* 0x00000001ff007807 */ /* 0x000fe40000800000 */
[----:B------:R-:W-:Y:S02]  /*7bc0*/  SEL R8, R8, RZ, P1 ;  /* 0x000000ff08087207 */ /* 0x000fe40000800000 */
[----:B------:R-:W-:-:S03]  /*7bd0*/  LOP3.LUT R9, R3, R0, RZ, 0x3c, !PT ;  /* 0x0000000003097212 */ /* 0x000fc600078e3cff */
[----:B------:R-:W-:Y:S01]  /*7be0*/  IMAD R6, R8, 0x8, R5 ;  /* 0x0000000808067824 */ /* 0x000fe200078e0205 */
[----:B------:R-:W-:Y:S01]  /*7bf0*/  SHF.L.U32 R3, R9, 0x1f, RZ ;  /* 0x0000001f09037819 */ /* 0x000fe200000006ff */
[----:B0-----:R-:W-:Y:S06]  /*7c00*/  @!P0 BRA `(.L_x_182) ;  /* 0x0000000000dc8947 */ /* 0x001fec0003800000 */
.L_x_193:
[----:B------:R-:W1:Y:S01]  /*7c10*/  SYNCS.PHASECHK.TRANS64.TRYWAIT P0, [R6+URZ], R3 ;  /* 0x00000003060075a7 */ /* 0x000e62000800017f */
[----:B------:R-:W-:-:S05]  /*7c20*/  VIADD R0, R8, 0x1 ;  /* 0x0000000108007836 */ /* 0x000fca0000000000 */
[----:B------:R-:W-:-:S04]  /*7c30*/  ISETP.NE.AND P1, PT, R0, 0x4, PT ;  /* 0x000000040000780c */ /* 0x000fc80003f25270 */
[----:B0-----:R-:W-:Y:S02]  /*7c40*/  SEL R2, RZ, 0x1, P1 ;  /* 0x00000001ff027807 */ /* 0x001fe40000800000 */
[----:B------:R-:W-:Y:S02]  /*7c50*/  SEL R0, R0, RZ, P1 ;  /* 0x000000ff00007207 */ /* 0x000fe40000800000 */
[----:B------:R-:W-:-:S03]  /*7c60*/  LOP3.LUT R9, R9, R2, RZ, 0x3c, !PT ;  /* 0x0000000209097212 */ /* 0x000fc600078e3cff */
[----:B------:R-:W-:Y:S01]  /*7c70*/  IMAD R7, R0, 0x8, R5 ;  /* 0x0000000800077824 */ /* 0x000fe200078e0205 */
[----:B------:R-:W-:Y:S01]  /*7c80*/  SHF.L.U32 R4, R9, 0x1f, RZ ;  /* 0x0000001f09047819 */ /* 0x000fe200000006ff */
[----:B-1----:R-:W-:Y:S06]  /*7c90*/  @!P0 BRA `(.L_x_183) ;  /* 0x0000000000cc8947 */ /* 0x002fec0003800000 */
.L_x_194:
[----:B------:R-:W1:Y:S01]  /*7ca0*/  SYNCS.PHASECHK.TRANS64.TRYWAIT P0, [R7+URZ], R4 ;  /* 0x00000004070075a7 */ /* 0x000e62000800017f */
[----:B------:R-:W-:-:S05]  /*7cb0*/  VIADD R0, R0, 0x1 ;  /* 0x0000000100007836 */ /* 0x000fca0000000000 */
[----:B------:R-:W-:-:S04]  /*7cc0*/  ISETP.NE.AND P1, PT, R0, 0x4, PT ;  /* 0x000000040000780c */ /* 0x000fc80003f25270 */
[----:B------:R-:W-:Y:S02]  /*7cd0*/  SEL R2, RZ, 0x1, P1 ;  /* 0x00000001ff027807 */ /* 0x000fe40000800000 */
[----:B------:R-:W-:Y:S02]  /*7ce0*/  SEL R0, R0, RZ, P1 ;  /* 0x000000ff00007207 */ /* 0x000fe40000800000 */
[----:B------:R-:W-:Y:S01]  /*7cf0*/  LOP3.LUT R2, R9, R2, RZ, 0x3c, !PT ;  /* 0x0000000209027212 */ /* 0x000fe200078e3cff */
[----:B-1----:R-:W-:Y:S06]  /*7d00*/  @!P0 BRA `(.L_x_184) ;  /* 0x0000000000c48947 */ /* 0x002fec0003800000 */
.L_x_195:
[----:B------:R-:W-:Y:S01]  /*7d10*/  IMAD R5, R0, 0x8, R5 ;  /* 0x0000000800057824 */ /* 0x000fe200078e0205 */
[----:B------:R-:W-:-:S07]  /*7d20*/  SHF.L.U32 R0, R2, 0x1f, RZ ;  /* 0x0000001f02007819 */ /* 0x000fce00000006ff */
.L_x_185:
[----:B--2---:R2:W3:Y:S02]  /*7d30*/  SYNCS.PHASECHK.TRANS64.TRYWAIT P0, [R5+URZ], R0 ;  /* 0x00000000050075a7 */ /* 0x0044e4000800017f */
[----:B---3--:R-:W-:Y:S05]  /*7d40*/  @!P0 NANOSLEEP.SYNCS 0x989680 ;  /* 0x009896800000895d */ /* 0x008fea0003900000 */
[----:B------:R-:W3:Y:S02]  /*7d50*/  @!P0 SYNCS.PHASECHK.TRANS64 P0, [R5+URZ], R0 ;  /* 0x00000000050085a7 */ /* 0x000ee4000800007f */
[----:B---3--:R-:W-:Y:S05]  /*7d60*/  @!P0 BRA `(.L_x_185) ;  /* 0xfffffffc00f08947 */ /* 0x008fea000383ffff */
.L_x_180:
[----:B------:R-:W-:Y:S05]  /*7d70*/  BSYNC B0 ;  /* 0x0000000000007941 */ /* 0x000fea0003800000 */
.L_x_179:
[----:B------:R-:W-:Y:S05]  /*7d80*/  EXIT ;  /* 0x000000000000794d */ /* 0x000fea0003800000 */
.L_x_21:
[----:B-1----:R1:W2:Y:S02]  /*7d90*/  SYNCS.PHASECHK.TRANS64.TRYWAIT P1, [R3+URZ], R0 ;  /* 0x00000000030075a7 */ /* 0x0022a4000802017f */
[----:B--2---:R-:W-:Y:S05]  /*7da0*/  @!P1 NANOSLEEP.SYNCS 0x989680 ;  /* 0x009896800000995d */ /* 0x004fea0003900000 */
[----:B------:R-:W2:Y:S02]  /*7db0*/  @!P1 SYNCS.PHASECHK.TRANS64 P1, [R3+URZ], R0 ;  /* 0x00000000030095a7 */ /* 0x000ea4000802007f */
[----:B--2---:R-:W-:Y:S05]  /*7dc0*/  @!P1 BRA `(.L_x_21) ;  /* 0xfffffffc00f09947 */ /* 0x004fea000383ffff */
[----:B------:R-:W-:Y:S05]  /*7dd0*/  BRA `(.L_x_20) ;  /* 0xffffff98007c7947 */ /* 0x000fea000383ffff */
.L_x_26:
[----:B-1----:R1:W2:Y:S02]  /*7de0*/  SYNCS.PHASECHK.TRANS64.TRYWAIT P1, [R5+URZ], R4 ;  /* 0x00000004050075a7 */ /* 0x0022a4000802017f */
[----:B--2---:R-:W-:Y:S05]  /*7df0*/  @!P1 NANOSLEEP.SYNCS 0x989680 ;  /* 0x009896800000995d */ /* 0x004fea0003900000 */
[----:B------:R-:W2:Y:S02]  /*7e00*/  @!P1 SYNCS.PHASECHK.TRANS64 P1, [R5+URZ], R4 ;  /* 0x00000004050095a7 */ /* 0x000ea4000802007f */
[----:B--2---:R-:W-:Y:S05]  /*7e10*/  @!P1 BRA `(.L_x_26) ;  /* 0xfffffffc00f09947 */ /* 0x004fea000383ffff */
[----:B------:R-:W-:Y:S05]  /*7e20*/  BRA `(.L_x_25) ;  /* 0xffffff9c00587947 */ /* 0x000fea000383ffff */
.L_x_167:
[----:B------:R-:W-:Y:S01]  /*7e30*/  BSSY B1, `(.L_x_186) ;  /* 0x0000006000017945 */ /* 0x000fe20003800000 */
[----:B------:R-:W-:-:S07]  /*7e40*/  IMAD.MOV.U32 R15, RZ, RZ, -0x1 ;  /* 0xffffffffff0f7424 */ /* 0x000fce00078e00ff */
[----:B------:R-:W-:Y:S05]  /*7e50*/  WARPSYNC.COLLECTIVE R15, `(.L_x_187) ;  /* 0x000000000f0c7348 */ /* 0x000fea0003c00000 */
[----:B------:R-:W-:Y:S02]  /*7e60*/  ELECT P6, UR62, PT ;  /* 0x00000000003e782f */ /* 0x000fe400038c0000 */
[----:B------:R-:W-:Y:S01]  /*7e70*/  MOV R14, UR62 ;  /* 0x0000003e000e7c02 */ /* 0x000fe20008000f00 */
[----:B------:R-:W-:Y:S10]  /*7e80*/  ENDCOLLECTIVE ;  /* 0x000000000000791b */ /* 0x000ff40003800000 */
.L_x_187:
[----:B------:R-:W-:Y:S05]  /*7e90*/  BSYNC B1 ;  /* 0x0000000000017941 */ /* 0x000fea0003800000 */
.L_x_186:
[----:B------:R-:W-:Y:S05]  /*7ea0*/  BRA `(.L_x_188) ;  /* 0xfffffff0003c7947 */ /* 0x000fea000383ffff */
.L_x_170:
[----:B-1----:R1:W2:Y:S02]  /*7eb0*/  SYNCS.PHASECHK.TRANS64.TRYWAIT P0, [R23+URZ+0x20], R14 ;  /* 0x0000200e170075a7 */ /* 0x0022a4000800017f */
[----:B--2---:R-:W-:Y:S05]  /*7ec0*/  @!P0 NANOSLEEP.SYNCS 0x989680 ;  /* 0x009896800000895d */ /* 0x004fea0003900000 */
[----:B------:R-:W2:Y:S02]  /*7ed0*/  @!P0 SYNCS.PHASECHK.TRANS64 P0, [R23+URZ+0x20], R14 ;  /* 0x0000200e170085a7 */ /* 0x000ea4000800007f */
[----:B--2---:R-:W-:Y:S05]  /*7ee0*/  @!P0 BRA `(.L_x_170) ;  /* 0xfffffffc00f08947 */ /* 0x004fea000383ffff */
[----:B------:R-:W-:Y:S05]  /*7ef0*/  BRA `(.L_x_189) ;  /* 0xfffffff000747947 */ /* 0x000fea000383ffff */
.L_x_178:
[----:B------:R-:W-:Y:S01]  /*7f00*/  BSSY B0, `(.L_x_190) ;  /* 0x0000006000007945 */ /* 0x000fe20003800000 */
[----:B------:R-:W-:-:S07]  /*7f10*/  IMAD.MOV.U32 R15, RZ, RZ, -0x1 ;  /* 0xffffffffff0f7424 */ /* 0x000fce00078e00ff */
[----:B------:R-:W-:Y:S05]  /*7f20*/  WARPSYNC.COLLECTIVE R15, `(.L_x_191) ;  /* 0x000000000f0c7348 */ /* 0x000fea0003c00000 */
[----:B------:R-:W-:Y:S02]  /*7f30*/  ELECT P6, UR62, PT ;  /* 0x00000000003e782f */ /* 0x000fe400038c0000 */
[----:B------:R-:W-:Y:S01]  /*7f40*/  MOV R14, UR62 ;  /* 0x0000003e000e7c02 */ /* 0x000fe20008000f00 */
[----:B------:R-:W-:Y:S10]  /*7f50*/  ENDCOLLECTIVE ;  /* 0x000000000000791b */ /* 0x000ff40003800000 */
.L_x_191:
[----:B------:R-:W-:Y:S05]  /*7f60*/  BSYNC B0 ;  /* 0x0000000000007941 */ /* 0x000fea0003800000 */
.L_x_190:
[----:B------:R-:W-:Y:S05]  /*7f70*/  BRA `(.L_x_192) ;  /* 0xfffffff800d07947 */ /* 0x000fea000383ffff */
.L_x_182:
[----:B0-----:R0:W1:Y:S02]  /*7f80*/  SYNCS.PHASECHK.TRANS64.TRYWAIT P0, [R7+URZ], R2 ;  /* 0x00000002070075a7 */ /* 0x001064000800017f */
[----:B-1----:R-:W-:Y:S05]  /*7f90*/  @!P0 NANOSLEEP.SYNCS 0x989680 ;  /* 0x009896800000895d */ /* 0x002fea0003900000 */
[----:B------:R-:W1:Y:S02]  /*7fa0*/  @!P0 SYNCS.PHASECHK.TRANS64 P0, [R7+URZ], R2 ;  /* 0x00000002070085a7 */ /* 0x000e64000800007f */
[----:B-1----:R-:W-:Y:S05]  /*7fb0*/  @!P0 BRA `(.L_x_182) ;  /* 0xfffffffc00f08947 */ /* 0x002fea000383ffff */
[----:B------:R-:W-:Y:S05]  /*7fc0*/  BRA `(.L_x_193) ;  /* 0xfffffffc00107947 */ /* 0x000fea000383ffff */
.L_x_183:
[----:B0-----:R0:W1:Y:S02]  /*7fd0*/  SYNCS.PHASECHK.TRANS64.TRYWAIT P0, [R6+URZ], R3 ;  /* 0x00000003060075a7 */ /* 0x001064000800017f */
[----:B-1----:R-:W-:Y:S05]  /*7fe0*/  @!P0 NANOSLEEP.SYNCS 0x989680 ;  /* 0x009896800000895d */ /* 0x002fea0003900000 */
[----:B------:R-:W1:Y:S02]  /*7ff0*/  @!P0 SYNCS.PHASECHK.TRANS64 P0, [R6+URZ], R3 ;  /* 0x00000003060085a7 */ /* 0x000e64000800007f */
[----:B-1----:R-:W-:Y:S05]  /*8000*/  @!P0 BRA `(.L_x_183) ;  /* 0xfffffffc00f08947 */ /* 0x002fea000383ffff */
[----:B------:R-:W-:Y:S05]  /*8010*/  BRA `(.L_x_194) ;  /* 0xfffffffc00207947 */ /* 0x000fea000383ffff */
.L_x_184:
[----:B-1----:R1:W2:Y:S02]  /*8020*/  SYNCS.PHASECHK.TRANS64.TRYWAIT P0, [R7+URZ], R4 ;  /* 0x00000004070075a7 */ /* 0x0022a4000800017f */
[----:B--2---:R-:W-:Y:S05]  /*8030*/  @!P0 NANOSLEEP.SYNCS 0x989680 ;  /* 0x009896800000895d */ /* 0x004fea0003900000 */
[----:B------:R-:W2:Y:S02]  /*8040*/  @!P0 SYNCS.PHASECHK.TRANS64 P0, [R7+URZ], R4 ;  /* 0x00000004070085a7 */ /* 0x000ea4000800007f */
[----:B--2---:R-:W-:Y:S05]  /*8050*/  @!P0 BRA `(.L_x_184) ;  /* 0xfffffffc00f08947 */ /* 0x004fea000383ffff */
[----:B------:R-:W-:Y:S05]  /*8060*/  BRA `(.L_x_195) ;  /* 0xfffffffc00287947 */ /* 0x000fea000383ffff */
.L_x_196:
[----:B------:R-:W-:-:S00]  /*8070*/  BRA `(.L_x_196) ;  /* 0xfffffffc00fc7947 */ /* 0x000fc0000383ffff */
[----:B------:R-:W-:-:S00]  /*8080*/  NOP ;  /* 0x0000000000007918 */ /* 0x000fc00000000000 */
[----:B------:R-:W-:-:S00]  /*8090*/  NOP ;  /* 0x0000000000007918 */ /* 0x000fc00000000000 */
[----:B------:R-:W-:-:S00]  /*80a0*/  NOP ;  /* 0x0000000000007918 */ /* 0x000fc00000000000 */
[----:B------:R-:W-:-:S00]  /*80b0*/  NOP ;  /* 0x0000000000007918 */ /* 0x000fc00000000000 */
[----:B------:R-:W-:-:S00]  /*80c0*/  NOP ;  /* 0x0000000000007918 */ /* 0x000fc00000000000 */
[----:B------:R-:W-:-:S00]  /*80d0*/  NOP ;  /* 0x0000000000007918 */ /* 0x000fc00000000000 */
[----:B------:R-:W-:-:S00]  /*80e0*/  NOP ;  /* 0x0000000000007918 */ /* 0x000fc00000000000 */
[----:B------:R-:W-:-:S00]  /*80f0*/  NOP ;  /* 0x0000000000007918 */ /* 0x000fc00000000000 */
.L_x_197:


//--------------------- .nv.global.init           --------------------------
	.section	.nv.global.init,"aw",@progbits
.nv.global.init:
	.type		$str$22,@object
	.size		$str$22,($str$23 - $str$22)
$str$22:
        /*0000*/ 	.byte	0x6b, 0x5f, 0x74, 0x69, 0x6c, 0x65, 0x5f, 0x63, 0x6f, 0x75, 0x6e, 0x74, 0x20, 0x3e, 0x3d, 0x20
        /*0010*/ 	.byte	0x31, 0x00
	.type		$str$23,@object
	.size		$str$23,(__unnamed_1 - $str$23)
$str$23:
        /*0012*/ 	.byte	0x2f, 0x74, 0x6d, 0x70, 0x2f, 0x63, 0x75, 0x74, 0x6c, 0x61, 0x73, 0x73, 0x5f, 0x73, 0x77, 0x65
        /*0022*/ 	.byte	0x65, 0x70, 0x5f, 0x73, 0x72, 0x63, 0x2f, 0x69, 0x6e, 0x63, 0x6c, 0x75, 0x64, 0x65, 0x2f, 0x63
        /*0032*/ 	.byte	0x75, 0x74, 0x6c, 0x61, 0x73, 0x73, 0x2f, 0x67, 0x65, 0x6d, 0x6d, 0x2f, 0x63, 0x6f, 0x6c, 0x6c
        /*0042*/ 	.byte	0x65, 0x63, 0x74, 0x69, 0x76, 0x65, 0x2f, 0x73, 0x6d, 0x39, 0x30, 0x5f, 0x6d, 0x6d, 0x61, 0x5f
        /*0052*/ 	.byte	0x74, 0x6d, 0x61, 0x5f, 0x67, 0x6d, 0x6d, 0x61, 0x5f, 0x73, 0x73, 0x5f, 0x77, 0x61, 0x72, 0x70
        /*0062*/ 	.byte	0x73, 0x70, 0x65, 0x63, 0x69, 0x61, 0x6c, 0x69, 0x7a, 0x65, 0x64, 0x2e, 0x68, 0x70, 0x70, 0x00
	.type		__unnamed_1,@object
	.size		__unnamed_1,(.L_0 - __unnamed_1)
__unnamed_1:
        /*0072*/ 	.byte	0x76, 0x6f, 0x69, 0x64, 0x20, 0x63, 0x75, 0x74, 0x6c, 0x61, 0x73, 0x73, 0x3a, 0x3a, 0x67, 0x65
        /* <DEDUP_REMOVED lines=180> */
        /*0bc2*/ 	.byte	0x69, 0x74, 0x79, 0x5d, 0x00
.L_0:


//--------------------- .nv.shared._ZN7cutlass13device_kernelINS_4gemm6kernel13GemmUniversalIN4cute5tupleIJiiiiEEENS1_10collective13CollectiveMmaINS1_34MainloopSm90TmaGmmaWarpSpecializedILi4ENS5_IJNS4_1CILi4EEENSA_ILi1EEESC_EEENS1_35KernelTmaWarpSpecializedCooperativeEEENS5_IJNSA_ILi128EEESG_NSA_ILi64EEEEEENS_6half_tENS5_IJlSC_lEEESJ_SK_NS4_8TiledMMAINS4_8MMA_AtomIJNS4_4SM904GMMA26MMA_64x128x16_F32F16F16_SSILNSO_5MajorE0ELSQ_0ELNSO_7ScaleInE1ELSR_1EEEEEENS4_6LayoutINS5_IJNSA_ILi2EEESC_SC_EEENS5_IJSC_NSA_ILi0EEESX_EEEEENS5_IJNS4_10UnderscoreES10_S10_EEEEENS4_13SM90_TMA_LOADENS4_14ComposedLayoutINS4_7SwizzleILi3ELi4ELi3EEENS4_18smem_ptr_flag_bitsILi16EEENSU_INS5_IJNSA_ILi8EEESH_EEENS5_IJSH_SC_EEEEEEEvNS4_8identityENS4_23SM90_TMA_LOAD_MULTICASTES1D_vS1E_EENS_8epilogue10collective6detail29Sm90TmaWarpSpecializedAdapterINS1I_15DefaultEpilogueISJ_SK_SK_NS1H_6thread17LinearCombinationISJ_Li1EffLNS1M_9ScaleType4KindE0ELNS_15FloatRoundStyleE2ESJ_EENS1_15EpilogueDefaultEEEEEvvEEEEvNT_6ParamsE --------------------------
	.section	.nv.shared._ZN7cutlass13device_kernelINS_4gemm6kernel13GemmUniversalIN4cute5tupleIJiiiiEEENS1_10collective13CollectiveMmaINS1_34MainloopSm90TmaGmmaWarpSpecializedILi4ENS5_IJNS4_1CILi4EEENSA_ILi1EEESC_EEENS1_35KernelTmaWarpSpecializedCooperativeEEENS5_IJNSA_ILi128EEESG_NSA_ILi64EEEEEENS_6half_tENS5_IJlSC_lEEESJ_SK_NS4_8TiledMMAINS4_8MMA_AtomIJNS4_4SM904GMMA26MMA_64x128x16_F32F16F16_SSILNSO_5MajorE0ELSQ_0ELNSO_7ScaleInE1ELSR_1EEEEEENS4_6LayoutINS5_IJNSA_ILi2EEESC_SC_EEENS5_IJSC_NSA_ILi0EEESX_EEEEENS5_IJNS4_10UnderscoreES10_S10_EEEEENS4_13SM90_TMA_LOADENS4_14ComposedLayoutINS4_7SwizzleILi3ELi4ELi3EEENS4_18smem_ptr_flag_bitsILi16EEENSU_INS5_IJNSA_ILi8EEESH_EEENS5_IJSH_SC_EEEEEEEvNS4_8identityENS4_23SM90_TMA_LOAD_MULTICASTES1D_vS1E_EENS_8epilogue10collective6detail29Sm90TmaWarpSpecializedAdapterINS1I_15DefaultEpilogueISJ_SK_SK_NS1H_6thread17LinearCombinationISJ_Li1EffLNS1M_9ScaleType4KindE0ELNS_15FloatRoundStyleE2ESJ_EENS1_15EpilogueDefaultEEEEEvvEEEEvNT_6ParamsE,"aw",@nobits
	.sectionflags	@""
	.align	16
	.zero		1024


//--------------------- .nv.shared.reserved.0     --------------------------
	.section	.nv.shared.reserved.0,"aw",@nobits
	.weak		__nv_reservedSMEM_offset_0_alias
	.size		__nv_reservedSMEM_offset_0_alias, 0, 0
	.other		__nv_reservedSMEM_offset_0_alias,@"STO_CUDA_RESERVED_SHARED STV_DEFAULT"
__nv_reservedSMEM_offset_0_alias:
	.zero		0


//--------------------- .nv.global                --------------------------
	.section	.nv.global,"aw",@nobits
.nv.global:
	.type		_ZN40_INTERNAL_8e91f9a2_4_k_cu_84a4db09_201914cute1_E,@object
	.size		_ZN40_INTERNAL_8e91f9a2_4_k_cu_84a4db09_201914cute1_E,(_ZN40_INTERNAL_8e91f9a2_4_k_cu_84a4db09_201914cuda3std3__45__cpo6cbeginE - _ZN40_INTERNAL_8e91f9a2_4_k_cu_84a4db09_201914cute1_E)
_ZN40_INTERNAL_8e91f9a2_4_k_cu_84a4db09_201914cute1_E:
	.zero		1
	.type		_ZN40_INTERNAL_8e91f9a2_4_k_cu_84a4db09_201914cuda3std3__45__cpo6cbeginE,@object
	.size		_ZN40_INTERNAL_8e91f9a2_4_k_cu_84a4db09_201914cuda3std3__45__cpo6cbeginE,(_ZN40_INTERNAL_8e91f9a2_4_k_cu_84a4db09_201914cuda3std3__48in_placeE - _ZN40_INTERNAL_8e91f9a2_4_k_cu_84a4db09_201914cuda3std3__45__cpo6cbeginE)
_ZN40_INTERNAL_8e91f9a2_4_k_cu_84a4db09_201914cuda3std3__45__cpo6cbeginE:
	.zero		1
	.type		_ZN40_INTERNAL_8e91f9a2_4_k_cu_84a4db09_201914cuda3std3__48in_placeE,@object
	.size		_ZN40_INTERNAL_8e91f9a2_4_k_cu_84a4db09_201914cuda3std3__48in_placeE,(_ZN40_INTERNAL_8e91f9a2_4_k_cu_84a4db09_201914cuda3std6ranges3__45__cpo9iter_moveE - _ZN40_INTERNAL_8e91f9a2_4_k_cu_84a4db09_201914cuda3std3__48in_placeE)
_ZN40_INTERNAL_8e91f9a2_4_k_cu_84a4db09_201914cuda3std3__48in_placeE:
	.zero		1
	.type		_ZN40_INTERNAL_8e91f9a2_4_k_cu_84a4db09_201914cuda3std6ranges3__45__cpo9iter_moveE,@object
	.size		_ZN40_INTERNAL_8e91f9a2_4_k_cu_84a4db09_201914cuda3std6ranges3__45__cpo9iter_moveE,(_ZN40_INTERNAL_8e91f9a2_4_k_cu_84a4db09_201914cuda3std3__45__cpo5beginE - _ZN40_INTERNAL_8e91f9a2_4_k_cu_84a4db09_201914cuda3std6ranges3__45__cpo9iter_moveE)
_ZN40_INTERNAL_8e91f9a2_4_k_cu_84a4db09_201914cuda3std6ranges3__45__cpo9iter_moveE:
	.zero		1
	.type		_ZN40_INTERNAL_8e91f9a2_4_k_cu_84a4db09_201914cuda3std3__45__cpo5beginE,@object
	.size		_ZN40_INTERNAL_8e91f9a2_4_k_cu_84a4db09_201914cuda3std3__45__cpo5beginE,(_ZN40_INTERNAL_8e91f9a2_4_k_cu_84a4db09_201914cuda3std3__442_GLOBAL__N__8e91f9a2_4_k_cu_84a4db09_201916ignoreE - _ZN40_INTERNAL_8e91f9a2_4_k_cu_84a4db09_201914cuda3std3__45__cpo5beginE)
_ZN40_INTERNAL_8e91f9a2_4_k_cu_84a4db09_201914cuda3std3__45__cpo5beginE:
	.zero		1
	.type		_ZN40_INTERNAL_8e91f9a2_4_k_cu_84a4db09_201914cuda3std3__442_GLOBAL__N__8e91f9a2_4_k_cu_84a4db09_201916ignoreE,@object
	.size		_ZN40_INTERNAL_8e91f9a2_4_k_cu_84a4db09_201914cuda3std3__442_GLOBAL__N__8e91f9a2_4_k_cu_84a4db09_201916ignoreE,(_ZN40_INTERNAL_8e91f9a2_4_k_cu_84a4db09_201914cute7productE - _ZN40_INTERNAL_8e91f9a2_4_k_cu_84a4db09_201914cuda3std3__442_GLOBAL__N__8e91f9a2_4_k_cu_84a4db09_201916ignoreE)
_ZN40_INTERNAL_8e91f9a2_4_k_cu_84a4db09_201914cuda3std3__442_GLOBAL__N__8e91f9a2_4_k_cu_84a4db09_201916ignoreE:
	.zero		1
	.type		_ZN40_INTERNAL_8e91f9a2_4_k_cu_84a4db09_201914cute7productE,@object
	.size		_ZN40_INTERNAL_8e91f9a2_4_k_cu_84a4db09_201914cute7productE,(_ZN40_INTERNAL_8e91f9a2_4_k_cu_84a4db09_201914cuda3std3__45__cpo3endE - _ZN40_INTERNAL_8e91f9a2_4_k_cu_84a4db09_201914cute7productE)
_ZN40_INTERNAL_8e91f9a2_4_k_cu_84a4db09_201914cute7productE:
	.zero		1
	.type		_ZN40_INTERNAL_8e91f9a2_4_k_cu_84a4db09_201914cuda3std3__45__cpo3endE,@object
	.size		_ZN40_INTERNAL_8e91f9a2_4_k_cu_84a4db09_201914cuda3std3__45__cpo3endE,(_ZN40_INTERNAL_8e91f9a2_4_k_cu_84a4db09_201914cuda3std3__419piecewise_constructE - _ZN40_INTERNAL_8e91f9a2_4_k_cu_84a4db09_201914cuda3std3__45__cpo3endE)
_ZN40_INTERNAL_8e91f9a2_4_k_cu_84a4db09_201914cuda3std3__45__cpo3endE:
	.zero		1
	.type		_ZN40_INTERNAL_8e91f9a2_4_k_cu_84a4db09_201914cuda3std3__419piecewise_constructE,@object
	.size		_ZN40_INTERNAL_8e91f9a2_4_k_cu_84a4db09_201914cuda3std3__419piecewise_constructE,(_ZN40_INTERNAL_8e91f9a2_4_k_cu_84a4db09_201914cuda3std3__45__cpo4cendE - _ZN40_INTERNAL_8e91f9a2_4_k_cu_84a4db09_201914cuda3std3__419piecewise_constructE)
_ZN40_INTERNAL_8e91f9a2_4_k_cu_84a4db09_201914cuda3std3__419piecewise_constructE:
	.zero		1
	.type		_ZN40_INTERNAL_8e91f9a2_4_k_cu_84a4db09_201914cuda3std3__45__cpo4cendE,@object
	.size		_ZN40_INTERNAL_8e91f9a2_4_k_cu_84a4db09_201914cuda3std3__45__cpo4cendE,(_ZN40_INTERNAL_8e91f9a2_4_k_cu_84a4db09_201914cuda3std6ranges3__45__cpo4swapE - _ZN40_INTERNAL_8e91f9a2_4_k_cu_84a4db09_201914cuda3std3__45__cpo4cendE)
_ZN40_INTERNAL_8e91f9a2_4_k_cu_84a4db09_201914cuda3std3__45__cpo4cendE:
	.zero		1
	.type		_ZN40_INTERNAL_8e91f9a2_4_k_cu_84a4db09_201914cuda3std6ranges3__45__cpo4swapE,@object
	.size		_ZN40_INTERNAL_8e91f9a2_4_k_cu_84a4db09_201914cuda3std6ranges3__45__cpo4swapE,(.L_8 - _ZN40_INTERNAL_8e91f9a2_4_k_cu_84a4db09_201914cuda3std6ranges3__45__cpo4swapE)
_ZN40_INTERNAL_8e91f9a2_4_k_cu_84a4db09_201914cuda3std6ranges3__45__cpo4swapE:
	.zero		1
.L_8:


//--------------------- .nv.constant0._ZN7cutlass13device_kernelINS_4gemm6kernel13GemmUniversalIN4cute5tupleIJiiiiEEENS1_10collective13CollectiveMmaINS1_34MainloopSm90TmaGmmaWarpSpecializedILi4ENS5_IJNS4_1CILi4EEENSA_ILi1EEESC_EEENS1_35KernelTmaWarpSpecializedCooperativeEEENS5_IJNSA_ILi128EEESG_NSA_ILi64EEEEEENS_6half_tENS5_IJlSC_lEEESJ_SK_NS4_8TiledMMAINS4_8MMA_AtomIJNS4_4SM904GMMA26MMA_64x128x16_F32F16F16_SSILNSO_5MajorE0ELSQ_0ELNSO_7ScaleInE1ELSR_1EEEEEENS4_6LayoutINS5_IJNSA_ILi2EEESC_SC_EEENS5_IJSC_NSA_ILi0EEESX_EEEEENS5_IJNS4_10UnderscoreES10_S10_EEEEENS4_13SM90_TMA_LOADENS4_14ComposedLayoutINS4_7SwizzleILi3ELi4ELi3EEENS4_18smem_ptr_flag_bitsILi16EEENSU_INS5_IJNSA_ILi8EEESH_EEENS5_IJSH_SC_EEEEEEEvNS4_8identityENS4_23SM90_TMA_LOAD_MULTICASTES1D_vS1E_EENS_8epilogue10collective6detail29Sm90TmaWarpSpecializedAdapterINS1I_15DefaultEpilogueISJ_SK_SK_NS1H_6thread17LinearCombinationISJ_Li1EffLNS1M_9ScaleType4KindE0ELNS_15FloatRoundStyleE2ESJ_EENS1_15EpilogueDefaultEEEEEvvEEEEvNT_6ParamsE --------------------------
	.section	.nv.constant0._ZN7cutlass13device_kernelINS_4gemm6kernel13GemmUniversalIN4cute5tupleIJiiiiEEENS1_10collective13CollectiveMmaINS1_34MainloopSm90TmaGmmaWarpSpecializedILi4ENS5_IJNS4_1CILi4EEENSA_ILi1EEESC_EEENS1_35KernelTmaWarpSpecializedCooperativeEEENS5_IJNSA_ILi128EEESG_NSA_ILi64EEEEEENS_6half_tENS5_IJlSC_lEEESJ_SK_NS4_8TiledMMAINS4_8MMA_AtomIJNS4_4SM904GMMA26MMA_64x128x16_F32F16F16_SSILNSO_5MajorE0ELSQ_0ELNSO_7ScaleInE1ELSR_1EEEEEENS4_6LayoutINS5_IJNSA_ILi2EEESC_SC_EEENS5_IJSC_NSA_ILi0EEESX_EEEEENS5_IJNS4_10UnderscoreES10_S10_EEEEENS4_13SM90_TMA_LOADENS4_14ComposedLayoutINS4_7SwizzleILi3ELi4ELi3EEENS4_18smem_ptr_flag_bitsILi16EEENSU_INS5_IJNSA_ILi8EEESH_EEENS5_IJSH_SC_EEEEEEEvNS4_8identityENS4_23SM90_TMA_LOAD_MULTICASTES1D_vS1E_EENS_8epilogue10collective6detail29Sm90TmaWarpSpecializedAdapterINS1I_15DefaultEpilogueISJ_SK_SK_NS1H_6thread17LinearCombinationISJ_Li1EffLNS1M_9ScaleType4KindE0ELNS_15FloatRoundStyleE2ESJ_EENS1_15EpilogueDefaultEEEEEvvEEEEvNT_6ParamsE,"a",@progbits
	.sectionflags	@""
	.align	4
.nv.constant0._ZN7cutlass13device_kernelINS_4gemm6kernel13GemmUniversalIN4cute5tupleIJiiiiEEENS1_10collective13CollectiveMmaINS1_34MainloopSm90TmaGmmaWarpSpecializedILi4ENS5_IJNS4_1CILi4EEENSA_ILi1EEESC_EEENS1_35KernelTmaWarpSpecializedCooperativeEEENS5_IJNSA_ILi128EEESG_NSA_ILi64EEEEEENS_6half_tENS5_IJlSC_lEEESJ_SK_NS4_8TiledMMAINS4_8MMA_AtomIJNS4_4SM904GMMA26MMA_64x128x16_F32F16F16_SSILNSO_5MajorE0ELSQ_0ELNSO_7ScaleInE1ELSR_1EEEEEENS4_6LayoutINS5_IJNSA_ILi2EEESC_SC_EEENS5_IJSC_NSA_ILi0EEESX_EEEEENS5_IJNS4_10UnderscoreES10_S10_EEEEENS4_13SM90_TMA_LOADENS4_14ComposedLayoutINS4_7SwizzleILi3ELi4ELi3EEENS4_18smem_ptr_flag_bitsILi16EEENSU_INS5_IJNSA_ILi8EEESH_EEENS5_IJSH_SC_EEEEEEEvNS4_8identityENS4_23SM90_TMA_LOAD_MULTICASTES1D_vS1E_EENS_8epilogue10collective6detail29Sm90TmaWarpSpecializedAdapterINS1I_15DefaultEpilogueISJ_SK_SK_NS1H_6thread17LinearCombinationISJ_Li1EffLNS1M_9ScaleType4KindE0ELNS_15FloatRoundStyleE2ESJ_EENS1_15EpilogueDefaultEEEEEvvEEEEvNT_6ParamsE:
	.zero		1664


//--------------------- SYMBOLS --------------------------

	.type		.nv.reservedSmem.offset0,@object
	.size		.nv.reservedSmem.offset0,0x4
	.type		__assertfail,@function
